//
// Generated by NVIDIA NVVM Compiler
//
// Compiler Build ID: CL-36424714
// Cuda compilation tools, release 13.0, V13.0.88
// Based on NVVM 20.0.0
//

.version 9.0
.target sm_100
.address_size 64

	// .globl	_Z20NegMellinConvKernel1Pii
.global .align 1 .b8 _ZN34_INTERNAL_f340a598_4_k_cu_6cb7e83c4cuda3std3__45__cpo5beginE[1];
.global .align 1 .b8 _ZN34_INTERNAL_f340a598_4_k_cu_6cb7e83c4cuda3std3__45__cpo3endE[1];
.global .align 1 .b8 _ZN34_INTERNAL_f340a598_4_k_cu_6cb7e83c4cuda3std3__45__cpo6cbeginE[1];
.global .align 1 .b8 _ZN34_INTERNAL_f340a598_4_k_cu_6cb7e83c4cuda3std3__45__cpo4cendE[1];
.global .align 1 .b8 _ZN34_INTERNAL_f340a598_4_k_cu_6cb7e83c4cuda3std3__45__cpo6rbeginE[1];
.global .align 1 .b8 _ZN34_INTERNAL_f340a598_4_k_cu_6cb7e83c4cuda3std3__45__cpo4rendE[1];
.global .align 1 .b8 _ZN34_INTERNAL_f340a598_4_k_cu_6cb7e83c4cuda3std3__45__cpo7crbeginE[1];
.global .align 1 .b8 _ZN34_INTERNAL_f340a598_4_k_cu_6cb7e83c4cuda3std3__45__cpo5crendE[1];
.global .align 1 .b8 _ZN34_INTERNAL_f340a598_4_k_cu_6cb7e83c4cuda3std3__436_GLOBAL__N__f340a598_4_k_cu_6cb7e83c6ignoreE[1];
.global .align 1 .b8 _ZN34_INTERNAL_f340a598_4_k_cu_6cb7e83c4cuda3std3__419piecewise_constructE[1];
.global .align 1 .b8 _ZN34_INTERNAL_f340a598_4_k_cu_6cb7e83c4cuda3std3__48in_placeE[1];
.global .align 1 .b8 _ZN34_INTERNAL_f340a598_4_k_cu_6cb7e83c4cuda3std3__420unreachable_sentinelE[1];
.global .align 1 .b8 _ZN34_INTERNAL_f340a598_4_k_cu_6cb7e83c4cuda3std3__47nulloptE[1];
.global .align 1 .b8 _ZN34_INTERNAL_f340a598_4_k_cu_6cb7e83c4cuda3std3__48unexpectE[1];
.global .align 1 .b8 _ZN34_INTERNAL_f340a598_4_k_cu_6cb7e83c4cuda3std6ranges3__45__cpo4swapE[1];
.global .align 1 .b8 _ZN34_INTERNAL_f340a598_4_k_cu_6cb7e83c4cuda3std6ranges3__45__cpo9iter_moveE[1];
.global .align 1 .b8 _ZN34_INTERNAL_f340a598_4_k_cu_6cb7e83c4cuda3std6ranges3__45__cpo5beginE[1];
.global .align 1 .b8 _ZN34_INTERNAL_f340a598_4_k_cu_6cb7e83c4cuda3std6ranges3__45__cpo3endE[1];
.global .align 1 .b8 _ZN34_INTERNAL_f340a598_4_k_cu_6cb7e83c4cuda3std6ranges3__45__cpo6cbeginE[1];
.global .align 1 .b8 _ZN34_INTERNAL_f340a598_4_k_cu_6cb7e83c4cuda3std6ranges3__45__cpo4cendE[1];
.global .align 1 .b8 _ZN34_INTERNAL_f340a598_4_k_cu_6cb7e83c4cuda3std6ranges3__45__cpo7advanceE[1];
.global .align 1 .b8 _ZN34_INTERNAL_f340a598_4_k_cu_6cb7e83c4cuda3std6ranges3__45__cpo9iter_swapE[1];
.global .align 1 .b8 _ZN34_INTERNAL_f340a598_4_k_cu_6cb7e83c4cuda3std6ranges3__45__cpo4nextE[1];
.global .align 1 .b8 _ZN34_INTERNAL_f340a598_4_k_cu_6cb7e83c4cuda3std6ranges3__45__cpo4prevE[1];
.global .align 1 .b8 _ZN34_INTERNAL_f340a598_4_k_cu_6cb7e83c4cuda3std6ranges3__45__cpo4dataE[1];
.global .align 1 .b8 _ZN34_INTERNAL_f340a598_4_k_cu_6cb7e83c4cuda3std6ranges3__45__cpo5cdataE[1];
.global .align 1 .b8 _ZN34_INTERNAL_f340a598_4_k_cu_6cb7e83c4cuda3std6ranges3__45__cpo4sizeE[1];
.global .align 1 .b8 _ZN34_INTERNAL_f340a598_4_k_cu_6cb7e83c4cuda3std6ranges3__45__cpo5ssizeE[1];
.global .align 1 .b8 _ZN34_INTERNAL_f340a598_4_k_cu_6cb7e83c4cuda3std6ranges3__45__cpo8distanceE[1];
.global .align 1 .b8 _ZN34_INTERNAL_f340a598_4_k_cu_6cb7e83c6thrust24THRUST_300001_SM_1000_NS8cuda_cub3parE[1];
.global .align 1 .b8 _ZN34_INTERNAL_f340a598_4_k_cu_6cb7e83c6thrust24THRUST_300001_SM_1000_NS8cuda_cub10par_nosyncE[1];
.global .align 1 .b8 _ZN34_INTERNAL_f340a598_4_k_cu_6cb7e83c6thrust24THRUST_300001_SM_1000_NS6system6detail10sequential3seqE[1];
.global .align 1 .b8 _ZN34_INTERNAL_f340a598_4_k_cu_6cb7e83c6thrust24THRUST_300001_SM_1000_NS12placeholders2_1E[1];
.global .align 1 .b8 _ZN34_INTERNAL_f340a598_4_k_cu_6cb7e83c6thrust24THRUST_300001_SM_1000_NS12placeholders2_2E[1];
.global .align 1 .b8 _ZN34_INTERNAL_f340a598_4_k_cu_6cb7e83c6thrust24THRUST_300001_SM_1000_NS12placeholders2_3E[1];
.global .align 1 .b8 _ZN34_INTERNAL_f340a598_4_k_cu_6cb7e83c6thrust24THRUST_300001_SM_1000_NS12placeholders2_4E[1];
.global .align 1 .b8 _ZN34_INTERNAL_f340a598_4_k_cu_6cb7e83c6thrust24THRUST_300001_SM_1000_NS12placeholders2_5E[1];
.global .align 1 .b8 _ZN34_INTERNAL_f340a598_4_k_cu_6cb7e83c6thrust24THRUST_300001_SM_1000_NS12placeholders2_6E[1];
.global .align 1 .b8 _ZN34_INTERNAL_f340a598_4_k_cu_6cb7e83c6thrust24THRUST_300001_SM_1000_NS12placeholders2_7E[1];
.global .align 1 .b8 _ZN34_INTERNAL_f340a598_4_k_cu_6cb7e83c6thrust24THRUST_300001_SM_1000_NS12placeholders2_8E[1];
.global .align 1 .b8 _ZN34_INTERNAL_f340a598_4_k_cu_6cb7e83c6thrust24THRUST_300001_SM_1000_NS12placeholders2_9E[1];
.global .align 1 .b8 _ZN34_INTERNAL_f340a598_4_k_cu_6cb7e83c6thrust24THRUST_300001_SM_1000_NS12placeholders3_10E[1];
.global .align 1 .b8 _ZN34_INTERNAL_f340a598_4_k_cu_6cb7e83c6thrust24THRUST_300001_SM_1000_NS3seqE[1];

.visible .entry _Z20NegMellinConvKernel1Pii(
	.param .u64 .ptr .align 1 _Z20NegMellinConvKernel1Pii_param_0,
	.param .u32 _Z20NegMellinConvKernel1Pii_param_1
)
{
	.reg .pred 	%p<2>;
	.reg .b32 	%r<10>;
	.reg .b64 	%rd<5>;

	ld.param.u64 	%rd1, [_Z20NegMellinConvKernel1Pii_param_0];
	ld.param.u32 	%r2, [_Z20NegMellinConvKernel1Pii_param_1];
	mov.u32 	%r3, %ctaid.x;
	mov.u32 	%r4, %ntid.x;
	mov.u32 	%r5, %tid.x;
	mad.lo.s32 	%r1, %r3, %r4, %r5;
	setp.ge.u32 	%p1, %r1, %r2;
	@%p1 bra 	$L__BB0_2;
	cvta.to.global.u64 	%rd2, %rd1;
	mul.wide.u32 	%rd3, %r1, 4;
	add.s64 	%rd4, %rd2, %rd3;
	ld.global.u32 	%r6, [%rd4];
	shl.b32 	%r7, %r6, 1;
	add.s32 	%r8, %r6, %r7;
	add.s32 	%r9, %r8, 1;
	st.global.u32 	[%rd4], %r9;
$L__BB0_2:
	ret;

}
	// .globl	_Z20NegMellinConvKernel2Pii
.visible .entry _Z20NegMellinConvKernel2Pii(
	.param .u64 .ptr .align 1 _Z20NegMellinConvKernel2Pii_param_0,
	.param .u32 _Z20NegMellinConvKernel2Pii_param_1
)
{
	.reg .pred 	%p<2>;
	.reg .b32 	%r<15>;
	.reg .b64 	%rd<5>;

	ld.param.u64 	%rd1, [_Z20NegMellinConvKernel2Pii_param_0];
	ld.param.u32 	%r2, [_Z20NegMellinConvKernel2Pii_param_1];
	mov.u32 	%r3, %ctaid.x;
	mov.u32 	%r4, %ntid.x;
	mov.u32 	%r5, %tid.x;
	mad.lo.s32 	%r1, %r3, %r4, %r5;
	setp.ge.u32 	%p1, %r1, %r2;
	@%p1 bra 	$L__BB1_2;
	cvta.to.global.u64 	%rd2, %rd1;
	mul.wide.u32 	%rd3, %r1, 4;
	add.s64 	%rd4, %rd2, %rd3;
	ld.global.u32 	%r6, [%rd4];
	mad.lo.s32 	%r7, %r6, 3, 7;
	mul.hi.s32 	%r8, %r7, -2115558717;
	add.s32 	%r9, %r8, %r7;
	shr.u32 	%r10, %r9, 31;
	shr.s32 	%r11, %r9, 9;
	add.s32 	%r12, %r11, %r10;
	mul.lo.s32 	%r13, %r12, 1009;
	sub.s32 	%r14, %r7, %r13;
	st.global.u32 	[%rd4], %r14;
$L__BB1_2:
	ret;

}
	// .globl	_Z20NegMellinConvKernel3Pii
.visible .entry _Z20NegMellinConvKernel3Pii(
	.param .u64 .ptr .align 1 _Z20NegMellinConvKernel3Pii_param_0,
	.param .u32 _Z20NegMellinConvKernel3Pii_param_1
)
{
	.reg .pred 	%p<2>;
	.reg .b32 	%r<9>;
	.reg .b64 	%rd<5>;

	ld.param.u64 	%rd1, [_Z20NegMellinConvKernel3Pii_param_0];
	ld.param.u32 	%r2, [_Z20NegMellinConvKernel3Pii_param_1];
	mov.u32 	%r3, %ctaid.x;
	mov.u32 	%r4, %ntid.x;
	mov.u32 	%r5, %tid.x;
	mad.lo.s32 	%r1, %r3, %r4, %r5;
	setp.ge.u32 	%p1, %r1, %r2;
	@%p1 bra 	$L__BB2_2;
	cvta.to.global.u64 	%rd2, %rd1;
	mul.wide.u32 	%rd3, %r1, 4;
	add.s64 	%rd4, %rd2, %rd3;
	ld.global.u32 	%r6, [%rd4];
	shr.s32 	%r7, %r6, 5;
	xor.b32  	%r8, %r7, %r6;
	st.global.u32 	[%rd4], %r8;
$L__BB2_2:
	ret;

}
	// .globl	_Z20NegMellinConvKernel4Pii
.visible .entry _Z20NegMellinConvKernel4Pii(
	.param .u64 .ptr .align 1 _Z20NegMellinConvKernel4Pii_param_0,
	.param .u32 _Z20NegMellinConvKernel4Pii_param_1
)
{
	.reg .pred 	%p<2>;
	.reg .b32 	%r<10>;
	.reg .b64 	%rd<5>;

	ld.param.u64 	%rd1, [_Z20NegMellinConvKernel4Pii_param_0];
	ld.param.u32 	%r2, [_Z20NegMellinConvKernel4Pii_param_1];
	mov.u32 	%r3, %ctaid.x;
	mov.u32 	%r4, %ntid.x;
	mov.u32 	%r5, %tid.x;
	mad.lo.s32 	%r1, %r3, %r4, %r5;
	setp.ge.u32 	%p1, %r1, %r2;
	@%p1 bra 	$L__BB3_2;
	cvta.to.global.u64 	%rd2, %rd1;
	mul.wide.u32 	%rd3, %r1, 4;
	add.s64 	%rd4, %rd2, %rd3;
	ld.global.u32 	%r6, [%rd4];
	shl.b32 	%r7, %r6, 2;
	xor.b32  	%r8, %r7, 2047;
	add.s32 	%r9, %r8, %r6;
	st.global.u32 	[%rd4], %r9;
$L__BB3_2:
	ret;

}
	// .globl	_Z20NegMellinConvKernel5Pii
.visible .entry _Z20NegMellinConvKernel5Pii(
	.param .u64 .ptr .align 1 _Z20NegMellinConvKernel5Pii_param_0,
	.param .u32 _Z20NegMellinConvKernel5Pii_param_1
)
{
	.reg .pred 	%p<2>;
	.reg .b32 	%r<9>;
	.reg .b64 	%rd<5>;

	ld.param.u64 	%rd1, [_Z20NegMellinConvKernel5Pii_param_0];
	ld.param.u32 	%r2, [_Z20NegMellinConvKernel5Pii_param_1];
	mov.u32 	%r3, %ctaid.x;
	mov.u32 	%r4, %ntid.x;
	mov.u32 	%r5, %tid.x;
	mad.lo.s32 	%r1, %r3, %r4, %r5;
	setp.ge.u32 	%p1, %r1, %r2;
	@%p1 bra 	$L__BB4_2;
	cvta.to.global.u64 	%rd2, %rd1;
	mul.wide.u32 	%rd3, %r1, 4;
	add.s64 	%rd4, %rd2, %rd3;
	ld.global.u32 	%r6, [%rd4];
	shr.s32 	%r7, %r6, 3;
	xor.b32  	%r8, %r7, %r6;
	st.global.u32 	[%rd4], %r8;
$L__BB4_2:
	ret;

}
	// .globl	_Z20NegMellinConvKernel6Pii
.visible .entry _Z20NegMellinConvKernel6Pii(
	.param .u64 .ptr .align 1 _Z20NegMellinConvKernel6Pii_param_0,
	.param .u32 _Z20NegMellinConvKernel6Pii_param_1
)
{
	.reg .pred 	%p<2>;
	.reg .b32 	%r<10>;
	.reg .b64 	%rd<5>;

	ld.param.u64 	%rd1, [_Z20NegMellinConvKernel6Pii_param_0];
	ld.param.u32 	%r2, [_Z20NegMellinConvKernel6Pii_param_1];
	mov.u32 	%r3, %ctaid.x;
	mov.u32 	%r4, %ntid.x;
	mov.u32 	%r5, %tid.x;
	mad.lo.s32 	%r1, %r3, %r4, %r5;
	setp.ge.u32 	%p1, %r1, %r2;
	@%p1 bra 	$L__BB5_2;
	cvta.to.global.u64 	%rd2, %rd1;
	mul.wide.u32 	%rd3, %r1, 4;
	add.s64 	%rd4, %rd2, %rd3;
	ld.global.u32 	%r6, [%rd4];
	shl.b32 	%r7, %r6, 1;
	add.s32 	%r8, %r6, %r7;
	add.s32 	%r9, %r8, 1;
	st.global.u32 	[%rd4], %r9;
$L__BB5_2:
	ret;

}
	// .globl	_Z20NegMellinConvKernel7Pii
.visible .entry _Z20NegMellinConvKernel7Pii(
	.param .u64 .ptr .align 1 _Z20NegMellinConvKernel7Pii_param_0,
	.param .u32 _Z20NegMellinConvKernel7Pii_param_1
)
{
	.reg .pred 	%p<2>;
	.reg .b32 	%r<9>;
	.reg .b64 	%rd<5>;

	ld.param.u64 	%rd1, [_Z20NegMellinConvKernel7Pii_param_0];
	ld.param.u32 	%r2, [_Z20NegMellinConvKernel7Pii_param_1];
	mov.u32 	%r3, %ctaid.x;
	mov.u32 	%r4, %ntid.x;
	mov.u32 	%r5, %tid.x;
	mad.lo.s32 	%r1, %r3, %r4, %r5;
	setp.ge.u32 	%p1, %r1, %r2;
	@%p1 bra 	$L__BB6_2;
	cvta.to.global.u64 	%rd2, %rd1;
	mul.wide.u32 	%rd3, %r1, 4;
	add.s64 	%rd4, %rd2, %rd3;
	ld.global.u32 	%r6, [%rd4];
	shr.s32 	%r7, %r6, 4;
	xor.b32  	%r8, %r7, %r6;
	st.global.u32 	[%rd4], %r8;
$L__BB6_2:
	ret;

}
	// .globl	_Z20NegMellinConvKernel8Pii
.visible .entry _Z20NegMellinConvKernel8Pii(
	.param .u64 .ptr .align 1 _Z20NegMellinConvKernel8Pii_param_0,
	.param .u32 _Z20NegMellinConvKernel8Pii_param_1
)
{
	.reg .pred 	%p<2>;
	.reg .b32 	%r<10>;
	.reg .b64 	%rd<5>;

	ld.param.u64 	%rd1, [_Z20NegMellinConvKernel8Pii_param_0];
	ld.param.u32 	%r2, [_Z20NegMellinConvKernel8Pii_param_1];
	mov.u32 	%r3, %ctaid.x;
	mov.u32 	%r4, %ntid.x;
	mov.u32 	%r5, %tid.x;
	mad.lo.s32 	%r1, %r3, %r4, %r5;
	setp.ge.u32 	%p1, %r1, %r2;
	@%p1 bra 	$L__BB7_2;
	cvta.to.global.u64 	%rd2, %rd1;
	mul.wide.u32 	%rd3, %r1, 4;
	add.s64 	%rd4, %rd2, %rd3;
	ld.global.u32 	%r6, [%rd4];
	shl.b32 	%r7, %r6, 3;
	xor.b32  	%r8, %r7, 2047;
	add.s32 	%r9, %r8, %r6;
	st.global.u32 	[%rd4], %r9;
$L__BB7_2:
	ret;

}
	// .globl	_Z20NegMellinConvKernel9Pii
.visible .entry _Z20NegMellinConvKernel9Pii(
	.param .u64 .ptr .align 1 _Z20NegMellinConvKernel9Pii_param_0,
	.param .u32 _Z20NegMellinConvKernel9Pii_param_1
)
{
	.reg .pred 	%p<2>;
	.reg .b32 	%r<9>;
	.reg .b64 	%rd<5>;

	ld.param.u64 	%rd1, [_Z20NegMellinConvKernel9Pii_param_0];
	ld.param.u32 	%r2, [_Z20NegMellinConvKernel9Pii_param_1];
	mov.u32 	%r3, %ctaid.x;
	mov.u32 	%r4, %ntid.x;
	mov.u32 	%r5, %tid.x;
	mad.lo.s32 	%r1, %r3, %r4, %r5;
	setp.ge.u32 	%p1, %r1, %r2;
	@%p1 bra 	$L__BB8_2;
	cvta.to.global.u64 	%rd2, %rd1;
	mul.wide.u32 	%rd3, %r1, 4;
	add.s64 	%rd4, %rd2, %rd3;
	ld.global.u32 	%r6, [%rd4];
	shr.s32 	%r7, %r6, 5;
	xor.b32  	%r8, %r7, %r6;
	st.global.u32 	[%rd4], %r8;
$L__BB8_2:
	ret;

}
	// .globl	_Z21NegMellinConvKernel10Pii
.visible .entry _Z21NegMellinConvKernel10Pii(
	.param .u64 .ptr .align 1 _Z21NegMellinConvKernel10Pii_param_0,
	.param .u32 _Z21NegMellinConvKernel10Pii_param_1
)
{
	.reg .pred 	%p<2>;
	.reg .b32 	%r<10>;
	.reg .b64 	%rd<5>;

	ld.param.u64 	%rd1, [_Z21NegMellinConvKernel10Pii_param_0];
	ld.param.u32 	%r2, [_Z21NegMellinConvKernel10Pii_param_1];
	mov.u32 	%r3, %ctaid.x;
	mov.u32 	%r4, %ntid.x;
	mov.u32 	%r5, %tid.x;
	mad.lo.s32 	%r1, %r3, %r4, %r5;
	setp.ge.u32 	%p1, %r1, %r2;
	@%p1 bra 	$L__BB9_2;
	cvta.to.global.u64 	%rd2, %rd1;
	mul.wide.u32 	%rd3, %r1, 4;
	add.s64 	%rd4, %rd2, %rd3;
	ld.global.u32 	%r6, [%rd4];
	shl.b32 	%r7, %r6, 2;
	add.s32 	%r8, %r6, %r7;
	add.s32 	%r9, %r8, 1;
	st.global.u32 	[%rd4], %r9;
$L__BB9_2:
	ret;

}
	// .globl	_Z21NegMellinConvKernel11Pii
.visible .entry _Z21NegMellinConvKernel11Pii(
	.param .u64 .ptr .align 1 _Z21NegMellinConvKernel11Pii_param_0,
	.param .u32 _Z21NegMellinConvKernel11Pii_param_1
)
{
	.reg .pred 	%p<2>;
	.reg .b32 	%r<9>;
	.reg .b64 	%rd<5>;

	ld.param.u64 	%rd1, [_Z21NegMellinConvKernel11Pii_param_0];
	ld.param.u32 	%r2, [_Z21NegMellinConvKernel11Pii_param_1];
	mov.u32 	%r3, %ctaid.x;
	mov.u32 	%r4, %ntid.x;
	mov.u32 	%r5, %tid.x;
	mad.lo.s32 	%r1, %r3, %r4, %r5;
	setp.ge.u32 	%p1, %r1, %r2;
	@%p1 bra 	$L__BB10_2;
	cvta.to.global.u64 	%rd2, %rd1;
	mul.wide.u32 	%rd3, %r1, 4;
	add.s64 	%rd4, %rd2, %rd3;
	ld.global.u32 	%r6, [%rd4];
	shr.s32 	%r7, %r6, 6;
	xor.b32  	%r8, %r7, %r6;
	st.global.u32 	[%rd4], %r8;
$L__BB10_2:
	ret;

}
	// .globl	_Z21NegMellinConvKernel12Pii
.visible .entry _Z21NegMellinConvKernel12Pii(
	.param .u64 .ptr .align 1 _Z21NegMellinConvKernel12Pii_param_0,
	.param .u32 _Z21NegMellinConvKernel12Pii_param_1
)
{
	.reg .pred 	%p<2>;
	.reg .b32 	%r<10>;
	.reg .b64 	%rd<5>;

	ld.param.u64 	%rd1, [_Z21NegMellinConvKernel12Pii_param_0];
	ld.param.u32 	%r2, [_Z21NegMellinConvKernel12Pii_param_1];
	mov.u32 	%r3, %ctaid.x;
	mov.u32 	%r4, %ntid.x;
	mov.u32 	%r5, %tid.x;
	mad.lo.s32 	%r1, %r3, %r4, %r5;
	setp.ge.u32 	%p1, %r1, %r2;
	@%p1 bra 	$L__BB11_2;
	cvta.to.global.u64 	%rd2, %rd1;
	mul.wide.u32 	%rd3, %r1, 4;
	add.s64 	%rd4, %rd2, %rd3;
	ld.global.u32 	%r6, [%rd4];
	shl.b32 	%r7, %r6, 4;
	xor.b32  	%r8, %r7, 2047;
	add.s32 	%r9, %r8, %r6;
	st.global.u32 	[%rd4], %r9;
$L__BB11_2:
	ret;

}
	// .globl	_Z21NegMellinConvKernel13Pii
.visible .entry _Z21NegMellinConvKernel13Pii(
	.param .u64 .ptr .align 1 _Z21NegMellinConvKernel13Pii_param_0,
	.param .u32 _Z21NegMellinConvKernel13Pii_param_1
)
{
	.reg .pred 	%p<2>;
	.reg .b32 	%r<9>;
	.reg .b64 	%rd<5>;

	ld.param.u64 	%rd1, [_Z21NegMellinConvKernel13Pii_param_0];
	ld.param.u32 	%r2, [_Z21NegMellinConvKernel13Pii_param_1];
	mov.u32 	%r3, %ctaid.x;
	mov.u32 	%r4, %ntid.x;
	mov.u32 	%r5, %tid.x;
	mad.lo.s32 	%r1, %r3, %r4, %r5;
	setp.ge.u32 	%p1, %r1, %r2;
	@%p1 bra 	$L__BB12_2;
	cvta.to.global.u64 	%rd2, %rd1;
	mul.wide.u32 	%rd3, %r1, 4;
	add.s64 	%rd4, %rd2, %rd3;
	ld.global.u32 	%r6, [%rd4];
	shr.s32 	%r7, %r6, 7;
	xor.b32  	%r8, %r7, %r6;
	st.global.u32 	[%rd4], %r8;
$L__BB12_2:
	ret;

}
	// .globl	_Z21NegMellinConvKernel14Pii
.visible .entry _Z21NegMellinConvKernel14Pii(
	.param .u64 .ptr .align 1 _Z21NegMellinConvKernel14Pii_param_0,
	.param .u32 _Z21NegMellinConvKernel14Pii_param_1
)
{
	.reg .pred 	%p<2>;
	.reg .b32 	%r<10>;
	.reg .b64 	%rd<5>;

	ld.param.u64 	%rd1, [_Z21NegMellinConvKernel14Pii_param_0];
	ld.param.u32 	%r2, [_Z21NegMellinConvKernel14Pii_param_1];
	mov.u32 	%r3, %ctaid.x;
	mov.u32 	%r4, %ntid.x;
	mov.u32 	%r5, %tid.x;
	mad.lo.s32 	%r1, %r3, %r4, %r5;
	setp.ge.u32 	%p1, %r1, %r2;
	@%p1 bra 	$L__BB13_2;
	cvta.to.global.u64 	%rd2, %rd1;
	mul.wide.u32 	%rd3, %r1, 4;
	add.s64 	%rd4, %rd2, %rd3;
	ld.global.u32 	%r6, [%rd4];
	shl.b32 	%r7, %r6, 5;
	add.s32 	%r8, %r6, %r7;
	add.s32 	%r9, %r8, 1;
	st.global.u32 	[%rd4], %r9;
$L__BB13_2:
	ret;

}
	// .globl	_Z21NegMellinConvKernel15Pii
.visible .entry _Z21NegMellinConvKernel15Pii(
	.param .u64 .ptr .align 1 _Z21NegMellinConvKernel15Pii_param_0,
	.param .u32 _Z21NegMellinConvKernel15Pii_param_1
)
{
	.reg .pred 	%p<2>;
	.reg .b32 	%r<9>;
	.reg .b64 	%rd<5>;

	ld.param.u64 	%rd1, [_Z21NegMellinConvKernel15Pii_param_0];
	ld.param.u32 	%r2, [_Z21NegMellinConvKernel15Pii_param_1];
	mov.u32 	%r3, %ctaid.x;
	mov.u32 	%r4, %ntid.x;
	mov.u32 	%r5, %tid.x;
	mad.lo.s32 	%r1, %r3, %r4, %r5;
	setp.ge.u32 	%p1, %r1, %r2;
	@%p1 bra 	$L__BB14_2;
	cvta.to.global.u64 	%rd2, %rd1;
	mul.wide.u32 	%rd3, %r1, 4;
	add.s64 	%rd4, %rd2, %rd3;
	ld.global.u32 	%r6, [%rd4];
	shr.s32 	%r7, %r6, 8;
	xor.b32  	%r8, %r7, %r6;
	st.global.u32 	[%rd4], %r8;
$L__BB14_2:
	ret;

}
	// .globl	_Z21NegMellinConvKernel16Pii
.visible .entry _Z21NegMellinConvKernel16Pii(
	.param .u64 .ptr .align 1 _Z21NegMellinConvKernel16Pii_param_0,
	.param .u32 _Z21NegMellinConvKernel16Pii_param_1
)
{
	.reg .pred 	%p<2>;
	.reg .b32 	%r<10>;
	.reg .b64 	%rd<5>;

	ld.param.u64 	%rd1, [_Z21NegMellinConvKernel16Pii_param_0];
	ld.param.u32 	%r2, [_Z21NegMellinConvKernel16Pii_param_1];
	mov.u32 	%r3, %ctaid.x;
	mov.u32 	%r4, %ntid.x;
	mov.u32 	%r5, %tid.x;
	mad.lo.s32 	%r1, %r3, %r4, %r5;
	setp.ge.u32 	%p1, %r1, %r2;
	@%p1 bra 	$L__BB15_2;
	cvta.to.global.u64 	%rd2, %rd1;
	mul.wide.u32 	%rd3, %r1, 4;
	add.s64 	%rd4, %rd2, %rd3;
	ld.global.u32 	%r6, [%rd4];
	shl.b32 	%r7, %r6, 6;
	xor.b32  	%r8, %r7, 2047;
	add.s32 	%r9, %r8, %r6;
	st.global.u32 	[%rd4], %r9;
$L__BB15_2:
	ret;

}
	// .globl	_Z21NegMellinConvKernel17Pii
.visible .entry _Z21NegMellinConvKernel17Pii(
	.param .u64 .ptr .align 1 _Z21NegMellinConvKernel17Pii_param_0,
	.param .u32 _Z21NegMellinConvKernel17Pii_param_1
)
{
	.reg .pred 	%p<2>;
	.reg .b32 	%r<9>;
	.reg .b64 	%rd<5>;

	ld.param.u64 	%rd1, [_Z21NegMellinConvKernel17Pii_param_0];
	ld.param.u32 	%r2, [_Z21NegMellinConvKernel17Pii_param_1];
	mov.u32 	%r3, %ctaid.x;
	mov.u32 	%r4, %ntid.x;
	mov.u32 	%r5, %tid.x;
	mad.lo.s32 	%r1, %r3, %r4, %r5;
	setp.ge.u32 	%p1, %r1, %r2;
	@%p1 bra 	$L__BB16_2;
	cvta.to.global.u64 	%rd2, %rd1;
	mul.wide.u32 	%rd3, %r1, 4;
	add.s64 	%rd4, %rd2, %rd3;
	ld.global.u32 	%r6, [%rd4];
	shr.s32 	%r7, %r6, 9;
	xor.b32  	%r8, %r7, %r6;
	st.global.u32 	[%rd4], %r8;
$L__BB16_2:
	ret;

}
	// .globl	_Z21NegMellinConvKernel18Pii
.visible .entry _Z21NegMellinConvKernel18Pii(
	.param .u64 .ptr .align 1 _Z21NegMellinConvKernel18Pii_param_0,
	.param .u32 _Z21NegMellinConvKernel18Pii_param_1
)
{
	.reg .pred 	%p<2>;
	.reg .b32 	%r<10>;
	.reg .b64 	%rd<5>;

	ld.param.u64 	%rd1, [_Z21NegMellinConvKernel18Pii_param_0];
	ld.param.u32 	%r2, [_Z21NegMellinConvKernel18Pii_param_1];
	mov.u32 	%r3, %ctaid.x;
	mov.u32 	%r4, %ntid.x;
	mov.u32 	%r5, %tid.x;
	mad.lo.s32 	%r1, %r3, %r4, %r5;
	setp.ge.u32 	%p1, %r1, %r2;
	@%p1 bra 	$L__BB17_2;
	cvta.to.global.u64 	%rd2, %rd1;
	mul.wide.u32 	%rd3, %r1, 4;
	add.s64 	%rd4, %rd2, %rd3;
	ld.global.u32 	%r6, [%rd4];
	shl.b32 	%r7, %r6, 7;
	add.s32 	%r8, %r6, %r7;
	add.s32 	%r9, %r8, 1;
	st.global.u32 	[%rd4], %r9;
$L__BB17_2:
	ret;

}
	// .globl	_Z21NegMellinConvKernel19Pii
.visible .entry _Z21NegMellinConvKernel19Pii(
	.param .u64 .ptr .align 1 _Z21NegMellinConvKernel19Pii_param_0,
	.param .u32 _Z21NegMellinConvKernel19Pii_param_1
)
{
	.reg .pred 	%p<2>;
	.reg .b32 	%r<9>;
	.reg .b64 	%rd<5>;

	ld.param.u64 	%rd1, [_Z21NegMellinConvKernel19Pii_param_0];
	ld.param.u32 	%r2, [_Z21NegMellinConvKernel19Pii_param_1];
	mov.u32 	%r3, %ctaid.x;
	mov.u32 	%r4, %ntid.x;
	mov.u32 	%r5, %tid.x;
	mad.lo.s32 	%r1, %r3, %r4, %r5;
	setp.ge.u32 	%p1, %r1, %r2;
	@%p1 bra 	$L__BB18_2;
	cvta.to.global.u64 	%rd2, %rd1;
	mul.wide.u32 	%rd3, %r1, 4;
	add.s64 	%rd4, %rd2, %rd3;
	ld.global.u32 	%r6, [%rd4];
	shr.s32 	%r7, %r6, 10;
	xor.b32  	%r8, %r7, %r6;
	st.global.u32 	[%rd4], %r8;
$L__BB18_2:
	ret;

}
	// .globl	_Z21NegMellinConvKernel20Pii
.visible .entry _Z21NegMellinConvKernel20Pii(
	.param .u64 .ptr .align 1 _Z21NegMellinConvKernel20Pii_param_0,
	.param .u32 _Z21NegMellinConvKernel20Pii_param_1
)
{
	.reg .pred 	%p<2>;
	.reg .b32 	%r<10>;
	.reg .b64 	%rd<5>;

	ld.param.u64 	%rd1, [_Z21NegMellinConvKernel20Pii_param_0];
	ld.param.u32 	%r2, [_Z21NegMellinConvKernel20Pii_param_1];
	mov.u32 	%r3, %ctaid.x;
	mov.u32 	%r4, %ntid.x;
	mov.u32 	%r5, %tid.x;
	mad.lo.s32 	%r1, %r3, %r4, %r5;
	setp.ge.u32 	%p1, %r1, %r2;
	@%p1 bra 	$L__BB19_2;
	cvta.to.global.u64 	%rd2, %rd1;
	mul.wide.u32 	%rd3, %r1, 4;
	add.s64 	%rd4, %rd2, %rd3;
	ld.global.u32 	%r6, [%rd4];
	shl.b32 	%r7, %r6, 8;
	xor.b32  	%r8, %r7, 2047;
	add.s32 	%r9, %r8, %r6;
	st.global.u32 	[%rd4], %r9;
$L__BB19_2:
	ret;

}
	// .globl	_Z21NegMellinConvKernel21Pii
.visible .entry _Z21NegMellinConvKernel21Pii(
	.param .u64 .ptr .align 1 _Z21NegMellinConvKernel21Pii_param_0,
	.param .u32 _Z21NegMellinConvKernel21Pii_param_1
)
{
	.reg .pred 	%p<2>;
	.reg .b32 	%r<9>;
	.reg .b64 	%rd<5>;

	ld.param.u64 	%rd1, [_Z21NegMellinConvKernel21Pii_param_0];
	ld.param.u32 	%r2, [_Z21NegMellinConvKernel21Pii_param_1];
	mov.u32 	%r3, %ctaid.x;
	mov.u32 	%r4, %ntid.x;
	mov.u32 	%r5, %tid.x;
	mad.lo.s32 	%r1, %r3, %r4, %r5;
	setp.ge.u32 	%p1, %r1, %r2;
	@%p1 bra 	$L__BB20_2;
	cvta.to.global.u64 	%rd2, %rd1;
	mul.wide.u32 	%rd3, %r1, 4;
	add.s64 	%rd4, %rd2, %rd3;
	ld.global.u32 	%r6, [%rd4];
	shr.s32 	%r7, %r6, 11;
	xor.b32  	%r8, %r7, %r6;
	st.global.u32 	[%rd4], %r8;
$L__BB20_2:
	ret;

}
	// .globl	_Z21NegMellinConvKernel22Pii
.visible .entry _Z21NegMellinConvKernel22Pii(
	.param .u64 .ptr .align 1 _Z21NegMellinConvKernel22Pii_param_0,
	.param .u32 _Z21NegMellinConvKernel22Pii_param_1
)
{
	.reg .pred 	%p<2>;
	.reg .b32 	%r<10>;
	.reg .b64 	%rd<5>;

	ld.param.u64 	%rd1, [_Z21NegMellinConvKernel22Pii_param_0];
	ld.param.u32 	%r2, [_Z21NegMellinConvKernel22Pii_param_1];
	mov.u32 	%r3, %ctaid.x;
	mov.u32 	%r4, %ntid.x;
	mov.u32 	%r5, %tid.x;
	mad.lo.s32 	%r1, %r3, %r4, %r5;
	setp.ge.u32 	%p1, %r1, %r2;
	@%p1 bra 	$L__BB21_2;
	cvta.to.global.u64 	%rd2, %rd1;
	mul.wide.u32 	%rd3, %r1, 4;
	add.s64 	%rd4, %rd2, %rd3;
	ld.global.u32 	%r6, [%rd4];
	shl.b32 	%r7, %r6, 9;
	add.s32 	%r8, %r6, %r7;
	add.s32 	%r9, %r8, 1;
	st.global.u32 	[%rd4], %r9;
$L__BB21_2:
	ret;

}
	// .globl	_Z21NegMellinConvKernel23Pii
.visible .entry _Z21NegMellinConvKernel23Pii(
	.param .u64 .ptr .align 1 _Z21NegMellinConvKernel23Pii_param_0,
	.param .u32 _Z21NegMellinConvKernel23Pii_param_1
)
{
	.reg .pred 	%p<2>;
	.reg .b32 	%r<9>;
	.reg .b64 	%rd<5>;

	ld.param.u64 	%rd1, [_Z21NegMellinConvKernel23Pii_param_0];
	ld.param.u32 	%r2, [_Z21NegMellinConvKernel23Pii_param_1];
	mov.u32 	%r3, %ctaid.x;
	mov.u32 	%r4, %ntid.x;
	mov.u32 	%r5, %tid.x;
	mad.lo.s32 	%r1, %r3, %r4, %r5;
	setp.ge.u32 	%p1, %r1, %r2;
	@%p1 bra 	$L__BB22_2;
	cvta.to.global.u64 	%rd2, %rd1;
	mul.wide.u32 	%rd3, %r1, 4;
	add.s64 	%rd4, %rd2, %rd3;
	ld.global.u32 	%r6, [%rd4];
	shr.s32 	%r7, %r6, 12;
	xor.b32  	%r8, %r7, %r6;
	st.global.u32 	[%rd4], %r8;
$L__BB22_2:
	ret;

}
	// .globl	_Z21NegMellinConvKernel24Pii
.visible .entry _Z21NegMellinConvKernel24Pii(
	.param .u64 .ptr .align 1 _Z21NegMellinConvKernel24Pii_param_0,
	.param .u32 _Z21NegMellinConvKernel24Pii_param_1
)
{
	.reg .pred 	%p<2>;
	.reg .b32 	%r<10>;
	.reg .b64 	%rd<5>;

	ld.param.u64 	%rd1, [_Z21NegMellinConvKernel24Pii_param_0];
	ld.param.u32 	%r2, [_Z21NegMellinConvKernel24Pii_param_1];
	mov.u32 	%r3, %ctaid.x;
	mov.u32 	%r4, %ntid.x;
	mov.u32 	%r5, %tid.x;
	mad.lo.s32 	%r1, %r3, %r4, %r5;
	setp.ge.u32 	%p1, %r1, %r2;
	@%p1 bra 	$L__BB23_2;
	cvta.to.global.u64 	%rd2, %rd1;
	mul.wide.u32 	%rd3, %r1, 4;
	add.s64 	%rd4, %rd2, %rd3;
	ld.global.u32 	%r6, [%rd4];
	shl.b32 	%r7, %r6, 10;
	xor.b32  	%r8, %r7, 2047;
	add.s32 	%r9, %r8, %r6;
	st.global.u32 	[%rd4], %r9;
$L__BB23_2:
	ret;

}
	// .globl	_Z21NegMellinConvKernel25Pii
.visible .entry _Z21NegMellinConvKernel25Pii(
	.param .u64 .ptr .align 1 _Z21NegMellinConvKernel25Pii_param_0,
	.param .u32 _Z21NegMellinConvKernel25Pii_param_1
)
{
	.reg .pred 	%p<2>;
	.reg .b32 	%r<9>;
	.reg .b64 	%rd<5>;

	ld.param.u64 	%rd1, [_Z21NegMellinConvKernel25Pii_param_0];
	ld.param.u32 	%r2, [_Z21NegMellinConvKernel25Pii_param_1];
	mov.u32 	%r3, %ctaid.x;
	mov.u32 	%r4, %ntid.x;
	mov.u32 	%r5, %tid.x;
	mad.lo.s32 	%r1, %r3, %r4, %r5;
	setp.ge.u32 	%p1, %r1, %r2;
	@%p1 bra 	$L__BB24_2;
	cvta.to.global.u64 	%rd2, %rd1;
	mul.wide.u32 	%rd3, %r1, 4;
	add.s64 	%rd4, %rd2, %rd3;
	ld.global.u32 	%r6, [%rd4];
	shr.s32 	%r7, %r6, 13;
	xor.b32  	%r8, %r7, %r6;
	st.global.u32 	[%rd4], %r8;
$L__BB24_2:
	ret;

}
	// .globl	_ZN3cub18CUB_300001_SM_10006detail11EmptyKernelIvEEvv
.visible .entry _ZN3cub18CUB_300001_SM_10006detail11EmptyKernelIvEEvv()
{


	ret;

}


// ===== COMPILED SASS (sm_100) =====

	.target	sm_100

	.elftype	@"ET_EXEC"


//--------------------- .note.nv.tkinfo           --------------------------
	.section	.note.nv.tkinfo,"",@"SHT_NOTE"
	.sectionflags	@"SHF_NOTE_NV_TKINFO"
	.tkinfo
        /*0018*/ 	.word	0x00000002
        /*0030*/ 	.string	""
        /*0030*/ 	.string	"ptxas"
        /*0030*/ 	.string	"Cuda compilation tools, release 13.0, V13.0.88"
        /*0030*/ 	.string	"Build cuda_13.0.r13.0/compiler.36424714_0"
        /*0030*/ 	.string	"-arch sm_100 -m 64 "



//--------------------- .note.nv.cuinfo           --------------------------
	.section	.note.nv.cuinfo,"",@"SHT_NOTE"
	.sectionflags	@"SHF_NOTE_NV_CUINFO"
        /*0018*/ 	.short	0x0002
        /*001a*/ 	.short	0x0064
        /*001c*/ 	.short	0x0082
	.zero		2


//--------------------- .nv.info                  --------------------------
	.section	.nv.info,"",@"SHT_CUDA_INFO"
	.align	4


	//----- nvinfo : EIATTR_REGCOUNT
	.align		4
        /*0000*/ 	.byte	0x04, 0x2f
        /*0002*/ 	.short	(.L_44 - .L_43)
	.align		4
.L_43:
        /*0004*/ 	.word	index@(_Z20NegMellinConvKernel1Pii)
        /*0008*/ 	.word	0x00000008


	//----- nvinfo : EIATTR_FRAME_SIZE
	.align		4
.L_44:
        /*000c*/ 	.byte	0x04, 0x11
        /*000e*/ 	.short	(.L_46 - .L_45)
	.align		4
.L_45:
        /*0010*/ 	.word	index@(_Z20NegMellinConvKernel1Pii)
        /*0014*/ 	.word	0x00000000


	//----- nvinfo : EIATTR_REGCOUNT
	.align		4
.L_46:
        /*0018*/ 	.byte	0x04, 0x2f
        /*001a*/ 	.short	(.L_48 - .L_47)
	.align		4
.L_47:
        /*001c*/ 	.word	index@(_Z20NegMellinConvKernel2Pii)
        /*0020*/ 	.word	0x0000000a


	//----- nvinfo : EIATTR_FRAME_SIZE
	.align		4
.L_48:
        /*0024*/ 	.byte	0x04, 0x11
        /*0026*/ 	.short	(.L_50 - .L_49)
	.align		4
.L_49:
        /*0028*/ 	.word	index@(_Z20NegMellinConvKernel2Pii)
        /*002c*/ 	.word	0x00000000


	//----- nvinfo : EIATTR_REGCOUNT
	.align		4
.L_50:
        /*0030*/ 	.byte	0x04, 0x2f
        /*0032*/ 	.short	(.L_52 - .L_51)
	.align		4
.L_51:
        /*0034*/ 	.word	index@(_Z20NegMellinConvKernel3Pii)
        /*0038*/ 	.word	0x00000008


	//----- nvinfo : EIATTR_FRAME_SIZE
	.align		4
.L_52:
        /*003c*/ 	.byte	0x04, 0x11
        /*003e*/ 	.short	(.L_54 - .L_53)
	.align		4
.L_53:
        /*0040*/ 	.word	index@(_Z20NegMellinConvKernel3Pii)
        /*0044*/ 	.word	0x00000000


	//----- nvinfo : EIATTR_REGCOUNT
	.align		4
.L_54:
        /*0048*/ 	.byte	0x04, 0x2f
        /*004a*/ 	.short	(.L_56 - .L_55)
	.align		4
.L_55:
        /*004c*/ 	.word	index@(_Z20NegMellinConvKernel4Pii)
        /*0050*/ 	.word	0x00000008


	//----- nvinfo : EIATTR_FRAME_SIZE
	.align		4
.L_56:
        /*0054*/ 	.byte	0x04, 0x11
        /*0056*/ 	.short	(.L_58 - .L_57)
	.align		4
.L_57:
        /*0058*/ 	.word	index@(_Z20NegMellinConvKernel4Pii)
        /*005c*/ 	.word	0x00000000


	//----- nvinfo : EIATTR_REGCOUNT
	.align		4
.L_58:
        /*0060*/ 	.byte	0x04, 0x2f
        /*0062*/ 	.short	(.L_60 - .L_59)
	.align		4
.L_59:
        /*0064*/ 	.word	index@(_Z20NegMellinConvKernel5Pii)
        /*0068*/ 	.word	0x00000008


	//----- nvinfo : EIATTR_FRAME_SIZE
	.align		4
.L_60:
        /*006c*/ 	.byte	0x04, 0x11
        /*006e*/ 	.short	(.L_62 - .L_61)
	.align		4
.L_61:
        /*0070*/ 	.word	index@(_Z20NegMellinConvKernel5Pii)
        /*0074*/ 	.word	0x00000000


	//----- nvinfo : EIATTR_REGCOUNT
	.align		4
.L_62:
        /*0078*/ 	.byte	0x04, 0x2f
        /*007a*/ 	.short	(.L_64 - .L_63)
	.align		4
.L_63:
        /*007c*/ 	.word	index@(_Z20NegMellinConvKernel6Pii)
        /*0080*/ 	.word	0x00000008


	//----- nvinfo : EIATTR_FRAME_SIZE
	.align		4
.L_64:
        /*0084*/ 	.byte	0x04, 0x11
        /*0086*/ 	.short	(.L_66 - .L_65)
	.align		4
.L_65:
        /*0088*/ 	.word	index@(_Z20NegMellinConvKernel6Pii)
        /*008c*/ 	.word	0x00000000


	//----- nvinfo : EIATTR_REGCOUNT
	.align		4
.L_66:
        /*0090*/ 	.byte	0x04, 0x2f
        /*0092*/ 	.short	(.L_68 - .L_67)
	.align		4
.L_67:
        /*0094*/ 	.word	index@(_Z20NegMellinConvKernel7Pii)
        /*0098*/ 	.word	0x00000008


	//----- nvinfo : EIATTR_FRAME_SIZE
	.align		4
.L_68:
        /*009c*/ 	.byte	0x04, 0x11
        /*009e*/ 	.short	(.L_70 - .L_69)
	.align		4
.L_69:
        /*00a0*/ 	.word	index@(_Z20NegMellinConvKernel7Pii)
        /*00a4*/ 	.word	0x00000000


	//----- nvinfo : EIATTR_REGCOUNT
	.align		4
.L_70:
        /*00a8*/ 	.byte	0x04, 0x2f
        /*00aa*/ 	.short	(.L_72 - .L_71)
	.align		4
.L_71:
        /*00ac*/ 	.word	index@(_Z20NegMellinConvKernel8Pii)
        /*00b0*/ 	.word	0x00000008


	//----- nvinfo : EIATTR_FRAME_SIZE
	.align		4
.L_72:
        /*00b4*/ 	.byte	0x04, 0x11
        /*00b6*/ 	.short	(.L_74 - .L_73)
	.align		4
.L_73:
        /*00b8*/ 	.word	index@(_Z20NegMellinConvKernel8Pii)
        /*00bc*/ 	.word	0x00000000


	//----- nvinfo : EIATTR_REGCOUNT
	.align		4
.L_74:
        /*00c0*/ 	.byte	0x04, 0x2f
        /*00c2*/ 	.short	(.L_76 - .L_75)
	.align		4
.L_75:
        /*00c4*/ 	.word	index@(_Z20NegMellinConvKernel9Pii)
        /*00c8*/ 	.word	0x00000008


	//----- nvinfo : EIATTR_FRAME_SIZE
	.align		4
.L_76:
        /*00cc*/ 	.byte	0x04, 0x11
        /*00ce*/ 	.short	(.L_78 - .L_77)
	.align		4
.L_77:
        /*00d0*/ 	.word	index@(_Z20NegMellinConvKernel9Pii)
        /*00d4*/ 	.word	0x00000000


	//----- nvinfo : EIATTR_REGCOUNT
	.align		4
.L_78:
        /*00d8*/ 	.byte	0x04, 0x2f
        /*00da*/ 	.short	(.L_80 - .L_79)
	.align		4
.L_79:
        /*00dc*/ 	.word	index@(_Z21NegMellinConvKernel10Pii)
        /*00e0*/ 	.word	0x00000008


	//----- nvinfo : EIATTR_FRAME_SIZE
	.align		4
.L_80:
        /*00e4*/ 	.byte	0x04, 0x11
        /*00e6*/ 	.short	(.L_82 - .L_81)
	.align		4
.L_81:
        /*00e8*/ 	.word	index@(_Z21NegMellinConvKernel10Pii)
        /*00ec*/ 	.word	0x00000000


	//----- nvinfo : EIATTR_REGCOUNT
	.align		4
.L_82:
        /*00f0*/ 	.byte	0x04, 0x2f
        /*00f2*/ 	.short	(.L_84 - .L_83)
	.align		4
.L_83:
        /*00f4*/ 	.word	index@(_Z21NegMellinConvKernel11Pii)
        /*00f8*/ 	.word	0x00000008


	//----- nvinfo : EIATTR_FRAME_SIZE
	.align		4
.L_84:
        /*00fc*/ 	.byte	0x04, 0x11
        /*00fe*/ 	.short	(.L_86 - .L_85)
	.align		4
.L_85:
        /*0100*/ 	.word	index@(_Z21NegMellinConvKernel11Pii)
        /*0104*/ 	.word	0x00000000


	//----- nvinfo : EIATTR_REGCOUNT
	.align		4
.L_86:
        /*0108*/ 	.byte	0x04, 0x2f
        /*010a*/ 	.short	(.L_88 - .L_87)
	.align		4
.L_87:
        /*010c*/ 	.word	index@(_Z21NegMellinConvKernel12Pii)
        /*0110*/ 	.word	0x00000008


	//----- nvinfo : EIATTR_FRAME_SIZE
	.align		4
.L_88:
        /*0114*/ 	.byte	0x04, 0x11
        /*0116*/ 	.short	(.L_90 - .L_89)
	.align		4
.L_89:
        /*0118*/ 	.word	index@(_Z21NegMellinConvKernel12Pii)
        /*011c*/ 	.word	0x00000000


	//----- nvinfo : EIATTR_REGCOUNT
	.align		4
.L_90:
        /*0120*/ 	.byte	0x04, 0x2f
        /*0122*/ 	.short	(.L_92 - .L_91)
	.align		4
.L_91:
        /*0124*/ 	.word	index@(_Z21NegMellinConvKernel13Pii)
        /*0128*/ 	.word	0x00000008


	//----- nvinfo : EIATTR_FRAME_SIZE
	.align		4
.L_92:
        /*012c*/ 	.byte	0x04, 0x11
        /*012e*/ 	.short	(.L_94 - .L_93)
	.align		4
.L_93:
        /*0130*/ 	.word	index@(_Z21NegMellinConvKernel13Pii)
        /*0134*/ 	.word	0x00000000


	//----- nvinfo : EIATTR_REGCOUNT
	.align		4
.L_94:
        /*0138*/ 	.byte	0x04, 0x2f
        /*013a*/ 	.short	(.L_96 - .L_95)
	.align		4
.L_95:
        /*013c*/ 	.word	index@(_Z21NegMellinConvKernel14Pii)
        /*0140*/ 	.word	0x00000008


	//----- nvinfo : EIATTR_FRAME_SIZE
	.align		4
.L_96:
        /*0144*/ 	.byte	0x04, 0x11
        /*0146*/ 	.short	(.L_98 - .L_97)
	.align		4
.L_97:
        /*0148*/ 	.word	index@(_Z21NegMellinConvKernel14Pii)
        /*014c*/ 	.word	0x00000000


	//----- nvinfo : EIATTR_REGCOUNT
	.align		4
.L_98:
        /*0150*/ 	.byte	0x04, 0x2f
        /*0152*/ 	.short	(.L_100 - .L_99)
	.align		4
.L_99:
        /*0154*/ 	.word	index@(_Z21NegMellinConvKernel15Pii)
        /*0158*/ 	.word	0x00000008


	//----- nvinfo : EIATTR_FRAME_SIZE
	.align		4
.L_100:
        /*015c*/ 	.byte	0x04, 0x11
        /*015e*/ 	.short	(.L_102 - .L_101)
	.align		4
.L_101:
        /*0160*/ 	.word	index@(_Z21NegMellinConvKernel15Pii)
        /*0164*/ 	.word	0x00000000


	//----- nvinfo : EIATTR_REGCOUNT
	.align		4
.L_102:
        /*0168*/ 	.byte	0x04, 0x2f
        /*016a*/ 	.short	(.L_104 - .L_103)
	.align		4
.L_103:
        /*016c*/ 	.word	index@(_Z21NegMellinConvKernel16Pii)
        /*0170*/ 	.word	0x00000008


	//----- nvinfo : EIATTR_FRAME_SIZE
	.align		4
.L_104:
        /*0174*/ 	.byte	0x04, 0x11
        /*0176*/ 	.short	(.L_106 - .L_105)
	.align		4
.L_105:
        /*0178*/ 	.word	index@(_Z21NegMellinConvKernel16Pii)
        /*017c*/ 	.word	0x00000000


	//----- nvinfo : EIATTR_REGCOUNT
	.align		4
.L_106:
        /*0180*/ 	.byte	0x04, 0x2f
        /*0182*/ 	.short	(.L_108 - .L_107)
	.align		4
.L_107:
        /*0184*/ 	.word	index@(_Z21NegMellinConvKernel17Pii)
        /*0188*/ 	.word	0x00000008


	//----- nvinfo : EIATTR_FRAME_SIZE
	.align		4
.L_108:
        /*018c*/ 	.byte	0x04, 0x11
        /*018e*/ 	.short	(.L_110 - .L_109)
	.align		4
.L_109:
        /*0190*/ 	.word	index@(_Z21NegMellinConvKernel17Pii)
        /*0194*/ 	.word	0x00000000


	//----- nvinfo : EIATTR_REGCOUNT
	.align		4
.L_110:
        /*0198*/ 	.byte	0x04, 0x2f
        /*019a*/ 	.short	(.L_112 - .L_111)
	.align		4
.L_111:
        /*019c*/ 	.word	index@(_Z21NegMellinConvKernel18Pii)
        /*01a0*/ 	.word	0x00000008


	//----- nvinfo : EIATTR_FRAME_SIZE
	.align		4
.L_112:
        /*01a4*/ 	.byte	0x04, 0x11
        /*01a6*/ 	.short	(.L_114 - .L_113)
	.align		4
.L_113:
        /*01a8*/ 	.word	index@(_Z21NegMellinConvKernel18Pii)
        /*01ac*/ 	.word	0x00000000


	//----- nvinfo : EIATTR_REGCOUNT
	.align		4
.L_114:
        /*01b0*/ 	.byte	0x04, 0x2f
        /*01b2*/ 	.short	(.L_116 - .L_115)
	.align		4
.L_115:
        /*01b4*/ 	.word	index@(_Z21NegMellinConvKernel19Pii)
        /*01b8*/ 	.word	0x00000008


	//----- nvinfo : EIATTR_FRAME_SIZE
	.align		4
.L_116:
        /*01bc*/ 	.byte	0x04, 0x11
        /*01be*/ 	.short	(.L_118 - .L_117)
	.align		4
.L_117:
        /*01c0*/ 	.word	index@(_Z21NegMellinConvKernel19Pii)
        /*01c4*/ 	.word	0x00000000


	//----- nvinfo : EIATTR_REGCOUNT
	.align		4
.L_118:
        /*01c8*/ 	.byte	0x04, 0x2f
        /*01ca*/ 	.short	(.L_120 - .L_119)
	.align		4
.L_119:
        /*01cc*/ 	.word	index@(_Z21NegMellinConvKernel20Pii)
        /*01d0*/ 	.word	0x00000008


	//----- nvinfo : EIATTR_FRAME_SIZE
	.align		4
.L_120:
        /*01d4*/ 	.byte	0x04, 0x11
        /*01d6*/ 	.short	(.L_122 - .L_121)
	.align		4
.L_121:
        /*01d8*/ 	.word	index@(_Z21NegMellinConvKernel20Pii)
        /*01dc*/ 	.word	0x00000000


	//----- nvinfo : EIATTR_REGCOUNT
	.align		4
.L_122:
        /*01e0*/ 	.byte	0x04, 0x2f
        /*01e2*/ 	.short	(.L_124 - .L_123)
	.align		4
.L_123:
        /*01e4*/ 	.word	index@(_Z21NegMellinConvKernel21Pii)
        /*01e8*/ 	.word	0x00000008


	//----- nvinfo : EIATTR_FRAME_SIZE
	.align		4
.L_124:
        /*01ec*/ 	.byte	0x04, 0x11
        /*01ee*/ 	.short	(.L_126 - .L_125)
	.align		4
.L_125:
        /*01f0*/ 	.word	index@(_Z21NegMellinConvKernel21Pii)
        /*01f4*/ 	.word	0x00000000


	//----- nvinfo : EIATTR_REGCOUNT
	.align		4
.L_126:
        /*01f8*/ 	.byte	0x04, 0x2f
        /*01fa*/ 	.short	(.L_128 - .L_127)
	.align		4
.L_127:
        /*01fc*/ 	.word	index@(_Z21NegMellinConvKernel22Pii)
        /*0200*/ 	.word	0x00000008


	//----- nvinfo : EIATTR_FRAME_SIZE
	.align		4
.L_128:
        /*0204*/ 	.byte	0x04, 0x11
        /*0206*/ 	.short	(.L_130 - .L_129)
	.align		4
.L_129:
        /*0208*/ 	.word	index@(_Z21NegMellinConvKernel22Pii)
        /*020c*/ 	.word	0x00000000


	//----- nvinfo : EIATTR_REGCOUNT
	.align		4
.L_130:
        /*0210*/ 	.byte	0x04, 0x2f
        /*0212*/ 	.short	(.L_132 - .L_131)
	.align		4
.L_131:
        /*0214*/ 	.word	index@(_Z21NegMellinConvKernel23Pii)
        /*0218*/ 	.word	0x00000008


	//----- nvinfo : EIATTR_FRAME_SIZE
	.align		4
.L_132:
        /*021c*/ 	.byte	0x04, 0x11
        /*021e*/ 	.short	(.L_134 - .L_133)
	.align		4
.L_133:
        /*0220*/ 	.word	index@(_Z21NegMellinConvKernel23Pii)
        /*0224*/ 	.word	0x00000000


	//----- nvinfo : EIATTR_REGCOUNT
	.align		4
.L_134:
        /*0228*/ 	.byte	0x04, 0x2f
        /*022a*/ 	.short	(.L_136 - .L_135)
	.align		4
.L_135:
        /*022c*/ 	.word	index@(_Z21NegMellinConvKernel24Pii)
        /*0230*/ 	.word	0x00000008


	//----- nvinfo : EIATTR_FRAME_SIZE
	.align		4
.L_136:
        /*0234*/ 	.byte	0x04, 0x11
        /*0236*/ 	.short	(.L_138 - .L_137)
	.align		4
.L_137:
        /*0238*/ 	.word	index@(_Z21NegMellinConvKernel24Pii)
        /*023c*/ 	.word	0x00000000


	//----- nvinfo : EIATTR_REGCOUNT
	.align		4
.L_138:
        /*0240*/ 	.byte	0x04, 0x2f
        /*0242*/ 	.short	(.L_140 - .L_139)
	.align		4
.L_139:
        /*0244*/ 	.word	index@(_Z21NegMellinConvKernel25Pii)
        /*0248*/ 	.word	0x00000008


	//----- nvinfo : EIATTR_FRAME_SIZE
	.align		4
.L_140:
        /*024c*/ 	.byte	0x04, 0x11
        /*024e*/ 	.short	(.L_142 - .L_141)
	.align		4
.L_141:
        /*0250*/ 	.word	index@(_Z21NegMellinConvKernel25Pii)
        /*0254*/ 	.word	0x00000000


	//----- nvinfo : EIATTR_REGCOUNT
	.align		4
.L_142:
        /*0258*/ 	.byte	0x04, 0x2f
        /*025a*/ 	.short	(.L_144 - .L_143)
	.align		4
.L_143:
        /*025c*/ 	.word	index@(_ZN3cub18CUB_300001_SM_10006detail11EmptyKernelIvEEvv)
        /*0260*/ 	.word	0x00000004


	//----- nvinfo : EIATTR_FRAME_SIZE
	.align		4
.L_144:
        /*0264*/ 	.byte	0x04, 0x11
        /*0266*/ 	.short	(.L_146 - .L_145)
	.align		4
.L_145:
        /*0268*/ 	.word	index@(_ZN3cub18CUB_300001_SM_10006detail11EmptyKernelIvEEvv)
        /*026c*/ 	.word	0x00000000


	//----- nvinfo : EIATTR_MIN_STACK_SIZE
	.align		4
.L_146:
        /*0270*/ 	.byte	0x04, 0x12
        /*0272*/ 	.short	(.L_148 - .L_147)
	.align		4
.L_147:
        /*0274*/ 	.word	index@(_ZN3cub18CUB_300001_SM_10006detail11EmptyKernelIvEEvv)
        /*0278*/ 	.word	0x00000000


	//----- nvinfo : EIATTR_MIN_STACK_SIZE
	.align		4
.L_148:
        /*027c*/ 	.byte	0x04, 0x12
        /*027e*/ 	.short	(.L_150 - .L_149)
	.align		4
.L_149:
        /*0280*/ 	.word	index@(_Z21NegMellinConvKernel25Pii)
        /*0284*/ 	.word	0x00000000


	//----- nvinfo : EIATTR_MIN_STACK_SIZE
	.align		4
.L_150:
        /*0288*/ 	.byte	0x04, 0x12
        /*028a*/ 	.short	(.L_152 - .L_151)
	.align		4
.L_151:
        /*028c*/ 	.word	index@(_Z21NegMellinConvKernel24Pii)
        /*0290*/ 	.word	0x00000000


	//----- nvinfo : EIATTR_MIN_STACK_SIZE
	.align		4
.L_152:
        /*0294*/ 	.byte	0x04, 0x12
        /*0296*/ 	.short	(.L_154 - .L_153)
	.align		4
.L_153:
        /*0298*/ 	.word	index@(_Z21NegMellinConvKernel23Pii)
        /*029c*/ 	.word	0x00000000


	//----- nvinfo : EIATTR_MIN_STACK_SIZE
	.align		4
.L_154:
        /*02a0*/ 	.byte	0x04, 0x12
        /*02a2*/ 	.short	(.L_156 - .L_155)
	.align		4
.L_155:
        /*02a4*/ 	.word	index@(_Z21NegMellinConvKernel22Pii)
        /*02a8*/ 	.word	0x00000000


	//----- nvinfo : EIATTR_MIN_STACK_SIZE
	.align		4
.L_156:
        /*02ac*/ 	.byte	0x04, 0x12
        /*02ae*/ 	.short	(.L_158 - .L_157)
	.align		4
.L_157:
        /*02b0*/ 	.word	index@(_Z21NegMellinConvKernel21Pii)
        /*02b4*/ 	.word	0x00000000


	//----- nvinfo : EIATTR_MIN_STACK_SIZE
	.align		4
.L_158:
        /*02b8*/ 	.byte	0x04, 0x12
        /*02ba*/ 	.short	(.L_160 - .L_159)
	.align		4
.L_159:
        /*02bc*/ 	.word	index@(_Z21NegMellinConvKernel20Pii)
        /*02c0*/ 	.word	0x00000000


	//----- nvinfo : EIATTR_MIN_STACK_SIZE
	.align		4
.L_160:
        /*02c4*/ 	.byte	0x04, 0x12
        /*02c6*/ 	.short	(.L_162 - .L_161)
	.align		4
.L_161:
        /*02c8*/ 	.word	index@(_Z21NegMellinConvKernel19Pii)
        /*02cc*/ 	.word	0x00000000


	//----- nvinfo : EIATTR_MIN_STACK_SIZE
	.align		4
.L_162:
        /*02d0*/ 	.byte	0x04, 0x12
        /*02d2*/ 	.short	(.L_164 - .L_163)
	.align		4
.L_163:
        /*02d4*/ 	.word	index@(_Z21NegMellinConvKernel18Pii)
        /*02d8*/ 	.word	0x00000000


	//----- nvinfo : EIATTR_MIN_STACK_SIZE
	.align		4
.L_164:
        /*02dc*/ 	.byte	0x04, 0x12
        /*02de*/ 	.short	(.L_166 - .L_165)
	.align		4
.L_165:
        /*02e0*/ 	.word	index@(_Z21NegMellinConvKernel17Pii)
        /*02e4*/ 	.word	0x00000000


	//----- nvinfo : EIATTR_MIN_STACK_SIZE
	.align		4
.L_166:
        /*02e8*/ 	.byte	0x04, 0x12
        /*02ea*/ 	.short	(.L_168 - .L_167)
	.align		4
.L_167:
        /*02ec*/ 	.word	index@(_Z21NegMellinConvKernel16Pii)
        /*02f0*/ 	.word	0x00000000


	//----- nvinfo : EIATTR_MIN_STACK_SIZE
	.align		4
.L_168:
        /*02f4*/ 	.byte	0x04, 0x12
        /*02f6*/ 	.short	(.L_170 - .L_169)
	.align		4
.L_169:
        /*02f8*/ 	.word	index@(_Z21NegMellinConvKernel15Pii)
        /*02fc*/ 	.word	0x00000000


	//----- nvinfo : EIATTR_MIN_STACK_SIZE
	.align		4
.L_170:
        /*0300*/ 	.byte	0x04, 0x12
        /*0302*/ 	.short	(.L_172 - .L_171)
	.align		4
.L_171:
        /*0304*/ 	.word	index@(_Z21NegMellinConvKernel14Pii)
        /*0308*/ 	.word	0x00000000


	//----- nvinfo : EIATTR_MIN_STACK_SIZE
	.align		4
.L_172:
        /*030c*/ 	.byte	0x04, 0x12
        /*030e*/ 	.short	(.L_174 - .L_173)
	.align		4
.L_173:
        /*0310*/ 	.word	index@(_Z21NegMellinConvKernel13Pii)
        /*0314*/ 	.word	0x00000000


	//----- nvinfo : EIATTR_MIN_STACK_SIZE
	.align		4
.L_174:
        /*0318*/ 	.byte	0x04, 0x12
        /*031a*/ 	.short	(.L_176 - .L_175)
	.align		4
.L_175:
        /*031c*/ 	.word	index@(_Z21NegMellinConvKernel12Pii)
        /*0320*/ 	.word	0x00000000


	//----- nvinfo : EIATTR_MIN_STACK_SIZE
	.align		4
.L_176:
        /*0324*/ 	.byte	0x04, 0x12
        /*0326*/ 	.short	(.L_178 - .L_177)
	.align		4
.L_177:
        /*0328*/ 	.word	index@(_Z21NegMellinConvKernel11Pii)
        /*032c*/ 	.word	0x00000000


	//----- nvinfo : EIATTR_MIN_STACK_SIZE
	.align		4
.L_178:
        /*0330*/ 	.byte	0x04, 0x12
        /*0332*/ 	.short	(.L_180 - .L_179)
	.align		4
.L_179:
        /*0334*/ 	.word	index@(_Z21NegMellinConvKernel10Pii)
        /*0338*/ 	.word	0x00000000


	//----- nvinfo : EIATTR_MIN_STACK_SIZE
	.align		4
.L_180:
        /*033c*/ 	.byte	0x04, 0x12
        /*033e*/ 	.short	(.L_182 - .L_181)
	.align		4
.L_181:
        /*0340*/ 	.word	index@(_Z20NegMellinConvKernel9Pii)
        /*0344*/ 	.word	0x00000000


	//----- nvinfo : EIATTR_MIN_STACK_SIZE
	.align		4
.L_182:
        /*0348*/ 	.byte	0x04, 0x12
        /*034a*/ 	.short	(.L_184 - .L_183)
	.align		4
.L_183:
        /*034c*/ 	.word	index@(_Z20NegMellinConvKernel8Pii)
        /*0350*/ 	.word	0x00000000


	//----- nvinfo : EIATTR_MIN_STACK_SIZE
	.align		4
.L_184:
        /*0354*/ 	.byte	0x04, 0x12
        /*0356*/ 	.short	(.L_186 - .L_185)
	.align		4
.L_185:
        /*0358*/ 	.word	index@(_Z20NegMellinConvKernel7Pii)
        /*035c*/ 	.word	0x00000000


	//----- nvinfo : EIATTR_MIN_STACK_SIZE
	.align		4
.L_186:
        /*0360*/ 	.byte	0x04, 0x12
        /*0362*/ 	.short	(.L_188 - .L_187)
	.align		4
.L_187:
        /*0364*/ 	.word	index@(_Z20NegMellinConvKernel6Pii)
        /*0368*/ 	.word	0x00000000


	//----- nvinfo : EIATTR_MIN_STACK_SIZE
	.align		4
.L_188:
        /*036c*/ 	.byte	0x04, 0x12
        /*036e*/ 	.short	(.L_190 - .L_189)
	.align		4
.L_189:
        /*0370*/ 	.word	index@(_Z20NegMellinConvKernel5Pii)
        /*0374*/ 	.word	0x00000000


	//----- nvinfo : EIATTR_MIN_STACK_SIZE
	.align		4
.L_190:
        /*0378*/ 	.byte	0x04, 0x12
        /*037a*/ 	.short	(.L_192 - .L_191)
	.align		4
.L_191:
        /*037c*/ 	.word	index@(_Z20NegMellinConvKernel4Pii)
        /*0380*/ 	.word	0x00000000


	//----- nvinfo : EIATTR_MIN_STACK_SIZE
	.align		4
.L_192:
        /*0384*/ 	.byte	0x04, 0x12
        /*0386*/ 	.short	(.L_194 - .L_193)
	.align		4
.L_193:
        /*0388*/ 	.word	index@(_Z20NegMellinConvKernel3Pii)
        /*038c*/ 	.word	0x00000000


	//----- nvinfo : EIATTR_MIN_STACK_SIZE
	.align		4
.L_194:
        /*0390*/ 	.byte	0x04, 0x12
        /*0392*/ 	.short	(.L_196 - .L_195)
	.align		4
.L_195:
        /*0394*/ 	.word	index@(_Z20NegMellinConvKernel2Pii)
        /*0398*/ 	.word	0x00000000


	//----- nvinfo : EIATTR_MIN_STACK_SIZE
	.align		4
.L_196:
        /*039c*/ 	.byte	0x04, 0x12
        /*039e*/ 	.short	(.L_198 - .L_197)
	.align		4
.L_197:
        /*03a0*/ 	.word	index@(_Z20NegMellinConvKernel1Pii)
        /*03a4*/ 	.word	0x00000000
.L_198:


//--------------------- .nv.compat                --------------------------
	.section	.nv.compat,"",@"SHT_CUDA_COMPAT_INFO"
	.align	4
        /*0000*/ 	.byte	0x02, 0x09, 0x00, 0x00, 0x02, 0x02, 0x01, 0x00, 0x02, 0x05, 0x05, 0x00, 0x03, 0x07, 0x01, 0x01
        /*0010*/ 	.byte	0x02, 0x03, 0x00, 0x00, 0x02, 0x06, 0x01, 0x00, 0x04, 0x0b, 0x08, 0x00, 0x09, 0x00, 0x00, 0x00
        /*0020*/ 	.byte	0x00, 0x00, 0x00, 0x00


//--------------------- .nv.info._ZN3cub18CUB_300001_SM_10006detail11EmptyKernelIvEEvv --------------------------
	.section	.nv.info._ZN3cub18CUB_300001_SM_10006detail11EmptyKernelIvEEvv,"",@"SHT_CUDA_INFO"
	.sectionflags	@""
	.align	4


	//----- nvinfo : EIATTR_CUDA_API_VERSION
	.align		4
        /*0000*/ 	.byte	0x04, 0x37
        /*0002*/ 	.short	(.L_200 - .L_199)
.L_199:
        /*0004*/ 	.word	0x00000082


	//----- nvinfo : EIATTR_SPARSE_MMA_MASK
	.align		4
.L_200:
        /*0008*/ 	.byte	0x03, 0x50
        /*000a*/ 	.short	0x0000


	//----- nvinfo : EIATTR_MAXREG_COUNT
	.align		4
        /*000c*/ 	.byte	0x03, 0x1b
        /*000e*/ 	.short	0x00ff


	//----- nvinfo : EIATTR_MERCURY_ISA_VERSION
	.align		4
        /*0010*/ 	.byte	0x03, 0x5f
        /*0012*/ 	.short	0x0101


	//----- nvinfo : EIATTR_VRC_CTA_INIT_COUNT
	.align		4
        /*0014*/ 	.byte	0x02, 0x4a
	.zero		1
	.zero		1


	//----- nvinfo : EIATTR_EXIT_INSTR_OFFSETS
	.align		4
        /*0018*/ 	.byte	0x04, 0x1c
        /*001a*/ 	.short	(.L_202 - .L_201)


	//   ....[0]....
.L_201:
        /*001c*/ 	.word	0x00000010


	//----- nvinfo : EIATTR_SW_WAR
	.align		4
.L_202:
        /*0020*/ 	.byte	0x04, 0x36
        /*0022*/ 	.short	(.L_204 - .L_203)
.L_203:
        /*0024*/ 	.word	0x00000008
.L_204:


//--------------------- .nv.info._Z21NegMellinConvKernel25Pii --------------------------
	.section	.nv.info._Z21NegMellinConvKernel25Pii,"",@"SHT_CUDA_INFO"
	.sectionflags	@""
	.align	4


	//----- nvinfo : EIATTR_CUDA_API_VERSION
	.align		4
        /*0000*/ 	.byte	0x04, 0x37
        /*0002*/ 	.short	(.L_206 - .L_205)
.L_205:
        /*0004*/ 	.word	0x00000082


	//----- nvinfo : EIATTR_KPARAM_INFO
	.align		4
.L_206:
        /*0008*/ 	.byte	0x04, 0x17
        /*000a*/ 	.short	(.L_208 - .L_207)
.L_207:
        /*000c*/ 	.word	0x00000000
        /*0010*/ 	.short	0x0001
        /*0012*/ 	.short	0x0008
        /*0014*/ 	.byte	0x00, 0xf0, 0x11, 0x00


	//----- nvinfo : EIATTR_KPARAM_INFO
	.align		4
.L_208:
        /*0018*/ 	.byte	0x04, 0x17
        /*001a*/ 	.short	(.L_210 - .L_209)
.L_209:
        /*001c*/ 	.word	0x00000000
        /*0020*/ 	.short	0x0000
        /*0022*/ 	.short	0x0000
        /*0024*/ 	.byte	0x00, 0xf5, 0x21, 0x00


	//----- nvinfo : EIATTR_SPARSE_MMA_MASK
	.align		4
.L_210:
        /*0028*/ 	.byte	0x03, 0x50
        /*002a*/ 	.short	0x0000


	//----- nvinfo : EIATTR_MAXREG_COUNT
	.align		4
        /*002c*/ 	.byte	0x03, 0x1b
        /*002e*/ 	.short	0x00ff


	//----- nvinfo : EIATTR_MERCURY_ISA_VERSION
	.align		4
        /*0030*/ 	.byte	0x03, 0x5f
        /*0032*/ 	.short	0x0101


	//----- nvinfo : EIATTR_VRC_CTA_INIT_COUNT
	.align		4
        /*0034*/ 	.byte	0x02, 0x4a
	.zero		1
	.zero		1


	//----- nvinfo : EIATTR_EXIT_INSTR_OFFSETS
	.align		4
        /*0038*/ 	.byte	0x04, 0x1c
        /*003a*/ 	.short	(.L_212 - .L_211)


	//   ....[0]....
.L_211:
        /*003c*/ 	.word	0x00000070


	//   ....[1]....
        /*0040*/ 	.word	0x000000f0


	//----- nvinfo : EIATTR_CBANK_PARAM_SIZE
	.align		4
.L_212:
        /*0044*/ 	.byte	0x03, 0x19
        /*0046*/ 	.short	0x000c


	//----- nvinfo : EIATTR_PARAM_CBANK
	.align		4
        /*0048*/ 	.byte	0x04, 0x0a
        /*004a*/ 	.short	(.L_214 - .L_213)
	.align		4
.L_213:
        /*004c*/ 	.word	index@(.nv.constant0._Z21NegMellinConvKernel25Pii)
        /*0050*/ 	.short	0x0380
        /*0052*/ 	.short	0x000c


	//----- nvinfo : EIATTR_SW_WAR
	.align		4
.L_214:
        /*0054*/ 	.byte	0x04, 0x36
        /*0056*/ 	.short	(.L_216 - .L_215)
.L_215:
        /*0058*/ 	.word	0x00000008
.L_216:


//--------------------- .nv.info._Z21NegMellinConvKernel24Pii --------------------------
	.section	.nv.info._Z21NegMellinConvKernel24Pii,"",@"SHT_CUDA_INFO"
	.sectionflags	@""
	.align	4


	//----- nvinfo : EIATTR_CUDA_API_VERSION
	.align		4
        /*0000*/ 	.byte	0x04, 0x37
        /*0002*/ 	.short	(.L_218 - .L_217)
.L_217:
        /*0004*/ 	.word	0x00000082


	//----- nvinfo : EIATTR_KPARAM_INFO
	.align		4
.L_218:
        /*0008*/ 	.byte	0x04, 0x17
        /*000a*/ 	.short	(.L_220 - .L_219)
.L_219:
        /*000c*/ 	.word	0x00000000
        /*0010*/ 	.short	0x0001
        /*0012*/ 	.short	0x0008
        /*0014*/ 	.byte	0x00, 0xf0, 0x11, 0x00


	//----- nvinfo : EIATTR_KPARAM_INFO
	.align		4
.L_220:
        /*0018*/ 	.byte	0x04, 0x17
        /*001a*/ 	.short	(.L_222 - .L_221)
.L_221:
        /*001c*/ 	.word	0x00000000
        /*0020*/ 	.short	0x0000
        /*0022*/ 	.short	0x0000
        /*0024*/ 	.byte	0x00, 0xf5, 0x21, 0x00


	//----- nvinfo : EIATTR_SPARSE_MMA_MASK
	.align		4
.L_222:
        /*0028*/ 	.byte	0x03, 0x50
        /*002a*/ 	.short	0x0000


	//----- nvinfo : EIATTR_MAXREG_COUNT
	.align		4
        /*002c*/ 	.byte	0x03, 0x1b
        /*002e*/ 	.short	0x00ff


	//----- nvinfo : EIATTR_MERCURY_ISA_VERSION
	.align		4
        /*0030*/ 	.byte	0x03, 0x5f
        /*0032*/ 	.short	0x0101


	//----- nvinfo : EIATTR_VRC_CTA_INIT_COUNT
	.align		4
        /*0034*/ 	.byte	0x02, 0x4a
	.zero		1
	.zero		1


	//----- nvinfo : EIATTR_EXIT_INSTR_OFFSETS
	.align		4
        /*0038*/ 	.byte	0x04, 0x1c
        /*003a*/ 	.short	(.L_224 - .L_223)


	//   ....[0]....
.L_223:
        /*003c*/ 	.word	0x00000070


	//   ....[1]....
        /*0040*/ 	.word	0x00000100


	//----- nvinfo : EIATTR_CBANK_PARAM_SIZE
	.align		4
.L_224:
        /*0044*/ 	.byte	0x03, 0x19
        /*0046*/ 	.short	0x000c


	//----- nvinfo : EIATTR_PARAM_CBANK
	.align		4
        /*0048*/ 	.byte	0x04, 0x0a
        /*004a*/ 	.short	(.L_226 - .L_225)
	.align		4
.L_225:
        /*004c*/ 	.word	index@(.nv.constant0._Z21NegMellinConvKernel24Pii)
        /*0050*/ 	.short	0x0380
        /*0052*/ 	.short	0x000c


	//----- nvinfo : EIATTR_SW_WAR
	.align		4
.L_226:
        /*0054*/ 	.byte	0x04, 0x36
        /*0056*/ 	.short	(.L_228 - .L_227)
.L_227:
        /*0058*/ 	.word	0x00000008
.L_228:


//--------------------- .nv.info._Z21NegMellinConvKernel23Pii --------------------------
	.section	.nv.info._Z21NegMellinConvKernel23Pii,"",@"SHT_CUDA_INFO"
	.sectionflags	@""
	.align	4


	//----- nvinfo : EIATTR_CUDA_API_VERSION
	.align		4
        /*0000*/ 	.byte	0x04, 0x37
        /*0002*/ 	.short	(.L_230 - .L_229)
.L_229:
        /*0004*/ 	.word	0x00000082


	//----- nvinfo : EIATTR_KPARAM_INFO
	.align		4
.L_230:
        /*0008*/ 	.byte	0x04, 0x17
        /*000a*/ 	.short	(.L_232 - .L_231)
.L_231:
        /*000c*/ 	.word	0x00000000
        /*0010*/ 	.short	0x0001
        /*0012*/ 	.short	0x0008
        /*0014*/ 	.byte	0x00, 0xf0, 0x11, 0x00


	//----- nvinfo : EIATTR_KPARAM_INFO
	.align		4
.L_232:
        /*0018*/ 	.byte	0x04, 0x17
        /*001a*/ 	.short	(.L_234 - .L_233)
.L_233:
        /*001c*/ 	.word	0x00000000
        /*0020*/ 	.short	0x0000
        /*0022*/ 	.short	0x0000
        /*0024*/ 	.byte	0x00, 0xf5, 0x21, 0x00


	//----- nvinfo : EIATTR_SPARSE_MMA_MASK
	.align		4
.L_234:
        /*0028*/ 	.byte	0x03, 0x50
        /*002a*/ 	.short	0x0000


	//----- nvinfo : EIATTR_MAXREG_COUNT
	.align		4
        /*002c*/ 	.byte	0x03, 0x1b
        /*002e*/ 	.short	0x00ff


	//----- nvinfo : EIATTR_MERCURY_ISA_VERSION
	.align		4
        /*0030*/ 	.byte	0x03, 0x5f
        /*0032*/ 	.short	0x0101


	//----- nvinfo : EIATTR_VRC_CTA_INIT_COUNT
	.align		4
        /*0034*/ 	.byte	0x02, 0x4a
	.zero		1
	.zero		1


	//----- nvinfo : EIATTR_EXIT_INSTR_OFFSETS
	.align		4
        /*0038*/ 	.byte	0x04, 0x1c
        /*003a*/ 	.short	(.L_236 - .L_235)


	//   ....[0]....
.L_235:
        /*003c*/ 	.word	0x00000070


	//   ....[1]....
        /*0040*/ 	.word	0x000000f0


	//----- nvinfo : EIATTR_CBANK_PARAM_SIZE
	.align		4
.L_236:
        /*0044*/ 	.byte	0x03, 0x19
        /*0046*/ 	.short	0x000c


	//----- nvinfo : EIATTR_PARAM_CBANK
	.align		4
        /*0048*/ 	.byte	0x04, 0x0a
        /*004a*/ 	.short	(.L_238 - .L_237)
	.align		4
.L_237:
        /*004c*/ 	.word	index@(.nv.constant0._Z21NegMellinConvKernel23Pii)
        /*0050*/ 	.short	0x0380
        /*0052*/ 	.short	0x000c


	//----- nvinfo : EIATTR_SW_WAR
	.align		4
.L_238:
        /*0054*/ 	.byte	0x04, 0x36
        /*0056*/ 	.short	(.L_240 - .L_239)
.L_239:
        /*0058*/ 	.word	0x00000008
.L_240:


//--------------------- .nv.info._Z21NegMellinConvKernel22Pii --------------------------
	.section	.nv.info._Z21NegMellinConvKernel22Pii,"",@"SHT_CUDA_INFO"
	.sectionflags	@""
	.align	4


	//----- nvinfo : EIATTR_CUDA_API_VERSION
	.align		4
        /*0000*/ 	.byte	0x04, 0x37
        /*0002*/ 	.short	(.L_242 - .L_241)
.L_241:
        /*0004*/ 	.word	0x00000082


	//----- nvinfo : EIATTR_KPARAM_INFO
	.align		4
.L_242:
        /*0008*/ 	.byte	0x04, 0x17
        /*000a*/ 	.short	(.L_244 - .L_243)
.L_243:
        /*000c*/ 	.word	0x00000000
        /*0010*/ 	.short	0x0001
        /*0012*/ 	.short	0x0008
        /*0014*/ 	.byte	0x00, 0xf0, 0x11, 0x00


	//----- nvinfo : EIATTR_KPARAM_INFO
	.align		4
.L_244:
        /*0018*/ 	.byte	0x04, 0x17
        /*001a*/ 	.short	(.L_246 - .L_245)
.L_245:
        /*001c*/ 	.word	0x00000000
        /*0020*/ 	.short	0x0000
        /*0022*/ 	.short	0x0000
        /*0024*/ 	.byte	0x00, 0xf5, 0x21, 0x00


	//----- nvinfo : EIATTR_SPARSE_MMA_MASK
	.align		4
.L_246:
        /*0028*/ 	.byte	0x03, 0x50
        /*002a*/ 	.short	0x0000


	//----- nvinfo : EIATTR_MAXREG_COUNT
	.align		4
        /*002c*/ 	.byte	0x03, 0x1b
        /*002e*/ 	.short	0x00ff


	//----- nvinfo : EIATTR_MERCURY_ISA_VERSION
	.align		4
        /*0030*/ 	.byte	0x03, 0x5f
        /*0032*/ 	.short	0x0101


	//----- nvinfo : EIATTR_VRC_CTA_INIT_COUNT
	.align		4
        /*0034*/ 	.byte	0x02, 0x4a
	.zero		1
	.zero		1


	//----- nvinfo : EIATTR_EXIT_INSTR_OFFSETS
	.align		4
        /*0038*/ 	.byte	0x04, 0x1c
        /*003a*/ 	.short	(.L_248 - .L_247)


	//   ....[0]....
.L_247:
        /*003c*/ 	.word	0x00000070


	//   ....[1]....
        /*0040*/ 	.word	0x000000f0


	//----- nvinfo : EIATTR_CBANK_PARAM_SIZE
	.align		4
.L_248:
        /*0044*/ 	.byte	0x03, 0x19
        /*0046*/ 	.short	0x000c


	//----- nvinfo : EIATTR_PARAM_CBANK
	.align		4
        /*0048*/ 	.byte	0x04, 0x0a
        /*004a*/ 	.short	(.L_250 - .L_249)
	.align		4
.L_249:
        /*004c*/ 	.word	index@(.nv.constant0._Z21NegMellinConvKernel22Pii)
        /*0050*/ 	.short	0x0380
        /*0052*/ 	.short	0x000c


	//----- nvinfo : EIATTR_SW_WAR
	.align		4
.L_250:
        /*0054*/ 	.byte	0x04, 0x36
        /*0056*/ 	.short	(.L_252 - .L_251)
.L_251:
        /*0058*/ 	.word	0x00000008
.L_252:


//--------------------- .nv.info._Z21NegMellinConvKernel21Pii --------------------------
	.section	.nv.info._Z21NegMellinConvKernel21Pii,"",@"SHT_CUDA_INFO"
	.sectionflags	@""
	.align	4


	//----- nvinfo : EIATTR_CUDA_API_VERSION
	.align		4
        /*0000*/ 	.byte	0x04, 0x37
        /*0002*/ 	.short	(.L_254 - .L_253)
.L_253:
        /*0004*/ 	.word	0x00000082


	//----- nvinfo : EIATTR_KPARAM_INFO
	.align		4
.L_254:
        /*0008*/ 	.byte	0x04, 0x17
        /*000a*/ 	.short	(.L_256 - .L_255)
.L_255:
        /*000c*/ 	.word	0x00000000
        /*0010*/ 	.short	0x0001
        /*0012*/ 	.short	0x0008
        /*0014*/ 	.byte	0x00, 0xf0, 0x11, 0x00


	//----- nvinfo : EIATTR_KPARAM_INFO
	.align		4
.L_256:
        /*0018*/ 	.byte	0x04, 0x17
        /*001a*/ 	.short	(.L_258 - .L_257)
.L_257:
        /*001c*/ 	.word	0x00000000
        /*0020*/ 	.short	0x0000
        /*0022*/ 	.short	0x0000
        /*0024*/ 	.byte	0x00, 0xf5, 0x21, 0x00


	//----- nvinfo : EIATTR_SPARSE_MMA_MASK
	.align		4
.L_258:
        /*0028*/ 	.byte	0x03, 0x50
        /*002a*/ 	.short	0x0000


	//----- nvinfo : EIATTR_MAXREG_COUNT
	.align		4
        /*002c*/ 	.byte	0x03, 0x1b
        /*002e*/ 	.short	0x00ff


	//----- nvinfo : EIATTR_MERCURY_ISA_VERSION
	.align		4
        /*0030*/ 	.byte	0x03, 0x5f
        /*0032*/ 	.short	0x0101


	//----- nvinfo : EIATTR_VRC_CTA_INIT_COUNT
	.align		4
        /*0034*/ 	.byte	0x02, 0x4a
	.zero		1
	.zero		1


	//----- nvinfo : EIATTR_EXIT_INSTR_OFFSETS
	.align		4
        /*0038*/ 	.byte	0x04, 0x1c
        /*003a*/ 	.short	(.L_260 - .L_259)


	//   ....[0]....
.L_259:
        /*003c*/ 	.word	0x00000070


	//   ....[1]....
        /*0040*/ 	.word	0x000000f0


	//----- nvinfo : EIATTR_CBANK_PARAM_SIZE
	.align		4
.L_260:
        /*0044*/ 	.byte	0x03, 0x19
        /*0046*/ 	.short	0x000c


	//----- nvinfo : EIATTR_PARAM_CBANK
	.align		4
        /*0048*/ 	.byte	0x04, 0x0a
        /*004a*/ 	.short	(.L_262 - .L_261)
	.align		4
.L_261:
        /*004c*/ 	.word	index@(.nv.constant0._Z21NegMellinConvKernel21Pii)
        /*0050*/ 	.short	0x0380
        /*0052*/ 	.short	0x000c


	//----- nvinfo : EIATTR_SW_WAR
	.align		4
.L_262:
        /*0054*/ 	.byte	0x04, 0x36
        /*0056*/ 	.short	(.L_264 - .L_263)
.L_263:
        /*0058*/ 	.word	0x00000008
.L_264:


//--------------------- .nv.info._Z21NegMellinConvKernel20Pii --------------------------
	.section	.nv.info._Z21NegMellinConvKernel20Pii,"",@"SHT_CUDA_INFO"
	.sectionflags	@""
	.align	4


	//----- nvinfo : EIATTR_CUDA_API_VERSION
	.align		4
        /*0000*/ 	.byte	0x04, 0x37
        /*0002*/ 	.short	(.L_266 - .L_265)
.L_265:
        /*0004*/ 	.word	0x00000082


	//----- nvinfo : EIATTR_KPARAM_INFO
	.align		4
.L_266:
        /*0008*/ 	.byte	0x04, 0x17
        /*000a*/ 	.short	(.L_268 - .L_267)
.L_267:
        /*000c*/ 	.word	0x00000000
        /*0010*/ 	.short	0x0001
        /*0012*/ 	.short	0x0008
        /*0014*/ 	.byte	0x00, 0xf0, 0x11, 0x00


	//----- nvinfo : EIATTR_KPARAM_INFO
	.align		4
.L_268:
        /*0018*/ 	.byte	0x04, 0x17
        /*001a*/ 	.short	(.L_270 - .L_269)
.L_269:
        /*001c*/ 	.word	0x00000000
        /*0020*/ 	.short	0x0000
        /*0022*/ 	.short	0x0000
        /*0024*/ 	.byte	0x00, 0xf5, 0x21, 0x00


	//----- nvinfo : EIATTR_SPARSE_MMA_MASK
	.align		4
.L_270:
        /*0028*/ 	.byte	0x03, 0x50
        /*002a*/ 	.short	0x0000


	//----- nvinfo : EIATTR_MAXREG_COUNT
	.align		4
        /*002c*/ 	.byte	0x03, 0x1b
        /*002e*/ 	.short	0x00ff


	//----- nvinfo : EIATTR_MERCURY_ISA_VERSION
	.align		4
        /*0030*/ 	.byte	0x03, 0x5f
        /*0032*/ 	.short	0x0101


	//----- nvinfo : EIATTR_VRC_CTA_INIT_COUNT
	.align		4
        /*0034*/ 	.byte	0x02, 0x4a
	.zero		1
	.zero		1


	//----- nvinfo : EIATTR_EXIT_INSTR_OFFSETS
	.align		4
        /*0038*/ 	.byte	0x04, 0x1c
        /*003a*/ 	.short	(.L_272 - .L_271)


	//   ....[0]....
.L_271:
        /*003c*/ 	.word	0x00000070


	//   ....[1]....
        /*0040*/ 	.word	0x00000100


	//----- nvinfo : EIATTR_CBANK_PARAM_SIZE
	.align		4
.L_272:
        /*0044*/ 	.byte	0x03, 0x19
        /*0046*/ 	.short	0x000c


	//----- nvinfo : EIATTR_PARAM_CBANK
	.align		4
        /*0048*/ 	.byte	0x04, 0x0a
        /*004a*/ 	.short	(.L_274 - .L_273)
	.align		4
.L_273:
        /*004c*/ 	.word	index@(.nv.constant0._Z21NegMellinConvKernel20Pii)
        /*0050*/ 	.short	0x0380
        /*0052*/ 	.short	0x000c


	//----- nvinfo : EIATTR_SW_WAR
	.align		4
.L_274:
        /*0054*/ 	.byte	0x04, 0x36
        /*0056*/ 	.short	(.L_276 - .L_275)
.L_275:
        /*0058*/ 	.word	0x00000008
.L_276:


//--------------------- .nv.info._Z21NegMellinConvKernel19Pii --------------------------
	.section	.nv.info._Z21NegMellinConvKernel19Pii,"",@"SHT_CUDA_INFO"
	.sectionflags	@""
	.align	4


	//----- nvinfo : EIATTR_CUDA_API_VERSION
	.align		4
        /*0000*/ 	.byte	0x04, 0x37
        /*0002*/ 	.short	(.L_278 - .L_277)
.L_277:
        /*0004*/ 	.word	0x00000082


	//----- nvinfo : EIATTR_KPARAM_INFO
	.align		4
.L_278:
        /*0008*/ 	.byte	0x04, 0x17
        /*000a*/ 	.short	(.L_280 - .L_279)
.L_279:
        /*000c*/ 	.word	0x00000000
        /*0010*/ 	.short	0x0001
        /*0012*/ 	.short	0x0008
        /*0014*/ 	.byte	0x00, 0xf0, 0x11, 0x00


	//----- nvinfo : EIATTR_KPARAM_INFO
	.align		4
.L_280:
        /*0018*/ 	.byte	0x04, 0x17
        /*001a*/ 	.short	(.L_282 - .L_281)
.L_281:
        /*001c*/ 	.word	0x00000000
        /*0020*/ 	.short	0x0000
        /*0022*/ 	.short	0x0000
        /*0024*/ 	.byte	0x00, 0xf5, 0x21, 0x00


	//----- nvinfo : EIATTR_SPARSE_MMA_MASK
	.align		4
.L_282:
        /*0028*/ 	.byte	0x03, 0x50
        /*002a*/ 	.short	0x0000


	//----- nvinfo : EIATTR_MAXREG_COUNT
	.align		4
        /*002c*/ 	.byte	0x03, 0x1b
        /*002e*/ 	.short	0x00ff


	//----- nvinfo : EIATTR_MERCURY_ISA_VERSION
	.align		4
        /*0030*/ 	.byte	0x03, 0x5f
        /*0032*/ 	.short	0x0101


	//----- nvinfo : EIATTR_VRC_CTA_INIT_COUNT
	.align		4
        /*0034*/ 	.byte	0x02, 0x4a
	.zero		1
	.zero		1


	//----- nvinfo : EIATTR_EXIT_INSTR_OFFSETS
	.align		4
        /*0038*/ 	.byte	0x04, 0x1c
        /*003a*/ 	.short	(.L_284 - .L_283)


	//   ....[0]....
.L_283:
        /*003c*/ 	.word	0x00000070


	//   ....[1]....
        /*0040*/ 	.word	0x000000f0


	//----- nvinfo : EIATTR_CBANK_PARAM_SIZE
	.align		4
.L_284:
        /*0044*/ 	.byte	0x03, 0x19
        /*0046*/ 	.short	0x000c


	//----- nvinfo : EIATTR_PARAM_CBANK
	.align		4
        /*0048*/ 	.byte	0x04, 0x0a
        /*004a*/ 	.short	(.L_286 - .L_285)
	.align		4
.L_285:
        /*004c*/ 	.word	index@(.nv.constant0._Z21NegMellinConvKernel19Pii)
        /*0050*/ 	.short	0x0380
        /*0052*/ 	.short	0x000c


	//----- nvinfo : EIATTR_SW_WAR
	.align		4
.L_286:
        /*0054*/ 	.byte	0x04, 0x36
        /*0056*/ 	.short	(.L_288 - .L_287)
.L_287:
        /*0058*/ 	.word	0x00000008
.L_288:


//--------------------- .nv.info._Z21NegMellinConvKernel18Pii --------------------------
	.section	.nv.info._Z21NegMellinConvKernel18Pii,"",@"SHT_CUDA_INFO"
	.sectionflags	@""
	.align	4


	//----- nvinfo : EIATTR_CUDA_API_VERSION
	.align		4
        /*0000*/ 	.byte	0x04, 0x37
        /*0002*/ 	.short	(.L_290 - .L_289)
.L_289:
        /*0004*/ 	.word	0x00000082


	//----- nvinfo : EIATTR_KPARAM_INFO
	.align		4
.L_290:
        /*0008*/ 	.byte	0x04, 0x17
        /*000a*/ 	.short	(.L_292 - .L_291)
.L_291:
        /*000c*/ 	.word	0x00000000
        /*0010*/ 	.short	0x0001
        /*0012*/ 	.short	0x0008
        /*0014*/ 	.byte	0x00, 0xf0, 0x11, 0x00


	//----- nvinfo : EIATTR_KPARAM_INFO
	.align		4
.L_292:
        /*0018*/ 	.byte	0x04, 0x17
        /*001a*/ 	.short	(.L_294 - .L_293)
.L_293:
        /*001c*/ 	.word	0x00000000
        /*0020*/ 	.short	0x0000
        /*0022*/ 	.short	0x0000
        /*0024*/ 	.byte	0x00, 0xf5, 0x21, 0x00


	//----- nvinfo : EIATTR_SPARSE_MMA_MASK
	.align		4
.L_294:
        /*0028*/ 	.byte	0x03, 0x50
        /*002a*/ 	.short	0x0000


	//----- nvinfo : EIATTR_MAXREG_COUNT
	.align		4
        /*002c*/ 	.byte	0x03, 0x1b
        /*002e*/ 	.short	0x00ff


	//----- nvinfo : EIATTR_MERCURY_ISA_VERSION
	.align		4
        /*0030*/ 	.byte	0x03, 0x5f
        /*0032*/ 	.short	0x0101


	//----- nvinfo : EIATTR_VRC_CTA_INIT_COUNT
	.align		4
        /*0034*/ 	.byte	0x02, 0x4a
	.zero		1
	.zero		1


	//----- nvinfo : EIATTR_EXIT_INSTR_OFFSETS
	.align		4
        /*0038*/ 	.byte	0x04, 0x1c
        /*003a*/ 	.short	(.L_296 - .L_295)


	//   ....[0]....
.L_295:
        /*003c*/ 	.word	0x00000070


	//   ....[1]....
        /*0040*/ 	.word	0x000000f0


	//----- nvinfo : EIATTR_CBANK_PARAM_SIZE
	.align		4
.L_296:
        /*0044*/ 	.byte	0x03, 0x19
        /*0046*/ 	.short	0x000c


	//----- nvinfo : EIATTR_PARAM_CBANK
	.align		4
        /*0048*/ 	.byte	0x04, 0x0a
        /*004a*/ 	.short	(.L_298 - .L_297)
	.align		4
.L_297:
        /*004c*/ 	.word	index@(.nv.constant0._Z21NegMellinConvKernel18Pii)
        /*0050*/ 	.short	0x0380
        /*0052*/ 	.short	0x000c


	//----- nvinfo : EIATTR_SW_WAR
	.align		4
.L_298:
        /*0054*/ 	.byte	0x04, 0x36
        /*0056*/ 	.short	(.L_300 - .L_299)
.L_299:
        /*0058*/ 	.word	0x00000008
.L_300:


//--------------------- .nv.info._Z21NegMellinConvKernel17Pii --------------------------
	.section	.nv.info._Z21NegMellinConvKernel17Pii,"",@"SHT_CUDA_INFO"
	.sectionflags	@""
	.align	4


	//----- nvinfo : EIATTR_CUDA_API_VERSION
	.align		4
        /*0000*/ 	.byte	0x04, 0x37
        /*0002*/ 	.short	(.L_302 - .L_301)
.L_301:
        /*0004*/ 	.word	0x00000082


	//----- nvinfo : EIATTR_KPARAM_INFO
	.align		4
.L_302:
        /*0008*/ 	.byte	0x04, 0x17
        /*000a*/ 	.short	(.L_304 - .L_303)
.L_303:
        /*000c*/ 	.word	0x00000000
        /*0010*/ 	.short	0x0001
        /*0012*/ 	.short	0x0008
        /*0014*/ 	.byte	0x00, 0xf0, 0x11, 0x00


	//----- nvinfo : EIATTR_KPARAM_INFO
	.align		4
.L_304:
        /*0018*/ 	.byte	0x04, 0x17
        /*001a*/ 	.short	(.L_306 - .L_305)
.L_305:
        /*001c*/ 	.word	0x00000000
        /*0020*/ 	.short	0x0000
        /*0022*/ 	.short	0x0000
        /*0024*/ 	.byte	0x00, 0xf5, 0x21, 0x00


	//----- nvinfo : EIATTR_SPARSE_MMA_MASK
	.align		4
.L_306:
        /*0028*/ 	.byte	0x03, 0x50
        /*002a*/ 	.short	0x0000


	//----- nvinfo : EIATTR_MAXREG_COUNT
	.align		4
        /*002c*/ 	.byte	0x03, 0x1b
        /*002e*/ 	.short	0x00ff


	//----- nvinfo : EIATTR_MERCURY_ISA_VERSION
	.align		4
        /*0030*/ 	.byte	0x03, 0x5f
        /*0032*/ 	.short	0x0101


	//----- nvinfo : EIATTR_VRC_CTA_INIT_COUNT
	.align		4
        /*0034*/ 	.byte	0x02, 0x4a
	.zero		1
	.zero		1


	//----- nvinfo : EIATTR_EXIT_INSTR_OFFSETS
	.align		4
        /*0038*/ 	.byte	0x04, 0x1c
        /*003a*/ 	.short	(.L_308 - .L_307)


	//   ....[0]....
.L_307:
        /*003c*/ 	.word	0x00000070


	//   ....[1]....
        /*0040*/ 	.word	0x000000f0


	//----- nvinfo : EIATTR_CBANK_PARAM_SIZE
	.align		4
.L_308:
        /*0044*/ 	.byte	0x03, 0x19
        /*0046*/ 	.short	0x000c


	//----- nvinfo : EIATTR_PARAM_CBANK
	.align		4
        /*0048*/ 	.byte	0x04, 0x0a
        /*004a*/ 	.short	(.L_310 - .L_309)
	.align		4
.L_309:
        /*004c*/ 	.word	index@(.nv.constant0._Z21NegMellinConvKernel17Pii)
        /*0050*/ 	.short	0x0380
        /*0052*/ 	.short	0x000c


	//----- nvinfo : EIATTR_SW_WAR
	.align		4
.L_310:
        /*0054*/ 	.byte	0x04, 0x36
        /*0056*/ 	.short	(.L_312 - .L_311)
.L_311:
        /*0058*/ 	.word	0x00000008
.L_312:


//--------------------- .nv.info._Z21NegMellinConvKernel16Pii --------------------------
	.section	.nv.info._Z21NegMellinConvKernel16Pii,"",@"SHT_CUDA_INFO"
	.sectionflags	@""
	.align	4


	//----- nvinfo : EIATTR_CUDA_API_VERSION
	.align		4
        /*0000*/ 	.byte	0x04, 0x37
        /*0002*/ 	.short	(.L_314 - .L_313)
.L_313:
        /*0004*/ 	.word	0x00000082


	//----- nvinfo : EIATTR_KPARAM_INFO
	.align		4
.L_314:
        /*0008*/ 	.byte	0x04, 0x17
        /*000a*/ 	.short	(.L_316 - .L_315)
.L_315:
        /*000c*/ 	.word	0x00000000
        /*0010*/ 	.short	0x0001
        /*0012*/ 	.short	0x0008
        /*0014*/ 	.byte	0x00, 0xf0, 0x11, 0x00


	//----- nvinfo : EIATTR_KPARAM_INFO
	.align		4
.L_316:
        /*0018*/ 	.byte	0x04, 0x17
        /*001a*/ 	.short	(.L_318 - .L_317)
.L_317:
        /*001c*/ 	.word	0x00000000
        /*0020*/ 	.short	0x0000
        /*0022*/ 	.short	0x0000
        /*0024*/ 	.byte	0x00, 0xf5, 0x21, 0x00


	//----- nvinfo : EIATTR_SPARSE_MMA_MASK
	.align		4
.L_318:
        /*0028*/ 	.byte	0x03, 0x50
        /*002a*/ 	.short	0x0000


	//----- nvinfo : EIATTR_MAXREG_COUNT
	.align		4
        /*002c*/ 	.byte	0x03, 0x1b
        /*002e*/ 	.short	0x00ff


	//----- nvinfo : EIATTR_MERCURY_ISA_VERSION
	.align		4
        /*0030*/ 	.byte	0x03, 0x5f
        /*0032*/ 	.short	0x0101


	//----- nvinfo : EIATTR_VRC_CTA_INIT_COUNT
	.align		4
        /*0034*/ 	.byte	0x02, 0x4a
	.zero		1
	.zero		1


	//----- nvinfo : EIATTR_EXIT_INSTR_OFFSETS
	.align		4
        /*0038*/ 	.byte	0x04, 0x1c
        /*003a*/ 	.short	(.L_320 - .L_319)


	//   ....[0]....
.L_319:
        /*003c*/ 	.word	0x00000070


	//   ....[1]....
        /*0040*/ 	.word	0x00000100


	//----- nvinfo : EIATTR_CBANK_PARAM_SIZE
	.align		4
.L_320:
        /*0044*/ 	.byte	0x03, 0x19
        /*0046*/ 	.short	0x000c


	//----- nvinfo : EIATTR_PARAM_CBANK
	.align		4
        /*0048*/ 	.byte	0x04, 0x0a
        /*004a*/ 	.short	(.L_322 - .L_321)
	.align		4
.L_321:
        /*004c*/ 	.word	index@(.nv.constant0._Z21NegMellinConvKernel16Pii)
        /*0050*/ 	.short	0x0380
        /*0052*/ 	.short	0x000c


	//----- nvinfo : EIATTR_SW_WAR
	.align		4
.L_322:
        /*0054*/ 	.byte	0x04, 0x36
        /*0056*/ 	.short	(.L_324 - .L_323)
.L_323:
        /*0058*/ 	.word	0x00000008
.L_324:


//--------------------- .nv.info._Z21NegMellinConvKernel15Pii --------------------------
	.section	.nv.info._Z21NegMellinConvKernel15Pii,"",@"SHT_CUDA_INFO"
	.sectionflags	@""
	.align	4


	//----- nvinfo : EIATTR_CUDA_API_VERSION
	.align		4
        /*0000*/ 	.byte	0x04, 0x37
        /*0002*/ 	.short	(.L_326 - .L_325)
.L_325:
        /*0004*/ 	.word	0x00000082


	//----- nvinfo : EIATTR_KPARAM_INFO
	.align		4
.L_326:
        /*0008*/ 	.byte	0x04, 0x17
        /*000a*/ 	.short	(.L_328 - .L_327)
.L_327:
        /*000c*/ 	.word	0x00000000
        /*0010*/ 	.short	0x0001
        /*0012*/ 	.short	0x0008
        /*0014*/ 	.byte	0x00, 0xf0, 0x11, 0x00


	//----- nvinfo : EIATTR_KPARAM_INFO
	.align		4
.L_328:
        /*0018*/ 	.byte	0x04, 0x17
        /*001a*/ 	.short	(.L_330 - .L_329)
.L_329:
        /*001c*/ 	.word	0x00000000
        /*0020*/ 	.short	0x0000
        /*0022*/ 	.short	0x0000
        /*0024*/ 	.byte	0x00, 0xf5, 0x21, 0x00


	//----- nvinfo : EIATTR_SPARSE_MMA_MASK
	.align		4
.L_330:
        /*0028*/ 	.byte	0x03, 0x50
        /*002a*/ 	.short	0x0000


	//----- nvinfo : EIATTR_MAXREG_COUNT
	.align		4
        /*002c*/ 	.byte	0x03, 0x1b
        /*002e*/ 	.short	0x00ff


	//----- nvinfo : EIATTR_MERCURY_ISA_VERSION
	.align		4
        /*0030*/ 	.byte	0x03, 0x5f
        /*0032*/ 	.short	0x0101


	//----- nvinfo : EIATTR_VRC_CTA_INIT_COUNT
	.align		4
        /*0034*/ 	.byte	0x02, 0x4a
	.zero		1
	.zero		1


	//----- nvinfo : EIATTR_EXIT_INSTR_OFFSETS
	.align		4
        /*0038*/ 	.byte	0x04, 0x1c
        /*003a*/ 	.short	(.L_332 - .L_331)


	//   ....[0]....
.L_331:
        /*003c*/ 	.word	0x00000070


	//   ....[1]....
        /*0040*/ 	.word	0x000000f0


	//----- nvinfo : EIATTR_CBANK_PARAM_SIZE
	.align		4
.L_332:
        /*0044*/ 	.byte	0x03, 0x19
        /*0046*/ 	.short	0x000c


	//----- nvinfo : EIATTR_PARAM_CBANK
	.align		4
        /*0048*/ 	.byte	0x04, 0x0a
        /*004a*/ 	.short	(.L_334 - .L_333)
	.align		4
.L_333:
        /*004c*/ 	.word	index@(.nv.constant0._Z21NegMellinConvKernel15Pii)
        /*0050*/ 	.short	0x0380
        /*0052*/ 	.short	0x000c


	//----- nvinfo : EIATTR_SW_WAR
	.align		4
.L_334:
        /*0054*/ 	.byte	0x04, 0x36
        /*0056*/ 	.short	(.L_336 - .L_335)
.L_335:
        /*0058*/ 	.word	0x00000008
.L_336:


//--------------------- .nv.info._Z21NegMellinConvKernel14Pii --------------------------
	.section	.nv.info._Z21NegMellinConvKernel14Pii,"",@"SHT_CUDA_INFO"
	.sectionflags	@""
	.align	4


	//----- nvinfo : EIATTR_CUDA_API_VERSION
	.align		4
        /*0000*/ 	.byte	0x04, 0x37
        /*0002*/ 	.short	(.L_338 - .L_337)
.L_337:
        /*0004*/ 	.word	0x00000082


	//----- nvinfo : EIATTR_KPARAM_INFO
	.align		4
.L_338:
        /*0008*/ 	.byte	0x04, 0x17
        /*000a*/ 	.short	(.L_340 - .L_339)
.L_339:
        /*000c*/ 	.word	0x00000000
        /*0010*/ 	.short	0x0001
        /*0012*/ 	.short	0x0008
        /*0014*/ 	.byte	0x00, 0xf0, 0x11, 0x00


	//----- nvinfo : EIATTR_KPARAM_INFO
	.align		4
.L_340:
        /*0018*/ 	.byte	0x04, 0x17
        /*001a*/ 	.short	(.L_342 - .L_341)
.L_341:
        /*001c*/ 	.word	0x00000000
        /*0020*/ 	.short	0x0000
        /*0022*/ 	.short	0x0000
        /*0024*/ 	.byte	0x00, 0xf5, 0x21, 0x00


	//----- nvinfo : EIATTR_SPARSE_MMA_MASK
	.align		4
.L_342:
        /*0028*/ 	.byte	0x03, 0x50
        /*002a*/ 	.short	0x0000


	//----- nvinfo : EIATTR_MAXREG_COUNT
	.align		4
        /*002c*/ 	.byte	0x03, 0x1b
        /*002e*/ 	.short	0x00ff


	//----- nvinfo : EIATTR_MERCURY_ISA_VERSION
	.align		4
        /*0030*/ 	.byte	0x03, 0x5f
        /*0032*/ 	.short	0x0101


	//----- nvinfo : EIATTR_VRC_CTA_INIT_COUNT
	.align		4
        /*0034*/ 	.byte	0x02, 0x4a
	.zero		1
	.zero		1


	//----- nvinfo : EIATTR_EXIT_INSTR_OFFSETS
	.align		4
        /*0038*/ 	.byte	0x04, 0x1c
        /*003a*/ 	.short	(.L_344 - .L_343)


	//   ....[0]....
.L_343:
        /*003c*/ 	.word	0x00000070


	//   ....[1]....
        /*0040*/ 	.word	0x000000f0


	//----- nvinfo : EIATTR_CBANK_PARAM_SIZE
	.align		4
.L_344:
        /*0044*/ 	.byte	0x03, 0x19
        /*0046*/ 	.short	0x000c


	//----- nvinfo : EIATTR_PARAM_CBANK
	.align		4
        /*0048*/ 	.byte	0x04, 0x0a
        /*004a*/ 	.short	(.L_346 - .L_345)
	.align		4
.L_345:
        /*004c*/ 	.word	index@(.nv.constant0._Z21NegMellinConvKernel14Pii)
        /*0050*/ 	.short	0x0380
        /*0052*/ 	.short	0x000c


	//----- nvinfo : EIATTR_SW_WAR
	.align		4
.L_346:
        /*0054*/ 	.byte	0x04, 0x36
        /*0056*/ 	.short	(.L_348 - .L_347)
.L_347:
        /*0058*/ 	.word	0x00000008
.L_348:


//--------------------- .nv.info._Z21NegMellinConvKernel13Pii --------------------------
	.section	.nv.info._Z21NegMellinConvKernel13Pii,"",@"SHT_CUDA_INFO"
	.sectionflags	@""
	.align	4


	//----- nvinfo : EIATTR_CUDA_API_VERSION
	.align		4
        /*0000*/ 	.byte	0x04, 0x37
        /*0002*/ 	.short	(.L_350 - .L_349)
.L_349:
        /*0004*/ 	.word	0x00000082


	//----- nvinfo : EIATTR_KPARAM_INFO
	.align		4
.L_350:
        /*0008*/ 	.byte	0x04, 0x17
        /*000a*/ 	.short	(.L_352 - .L_351)
.L_351:
        /*000c*/ 	.word	0x00000000
        /*0010*/ 	.short	0x0001
        /*0012*/ 	.short	0x0008
        /*0014*/ 	.byte	0x00, 0xf0, 0x11, 0x00


	//----- nvinfo : EIATTR_KPARAM_INFO
	.align		4
.L_352:
        /*0018*/ 	.byte	0x04, 0x17
        /*001a*/ 	.short	(.L_354 - .L_353)
.L_353:
        /*001c*/ 	.word	0x00000000
        /*0020*/ 	.short	0x0000
        /*0022*/ 	.short	0x0000
        /*0024*/ 	.byte	0x00, 0xf5, 0x21, 0x00


	//----- nvinfo : EIATTR_SPARSE_MMA_MASK
	.align		4
.L_354:
        /*0028*/ 	.byte	0x03, 0x50
        /*002a*/ 	.short	0x0000


	//----- nvinfo : EIATTR_MAXREG_COUNT
	.align		4
        /*002c*/ 	.byte	0x03, 0x1b
        /*002e*/ 	.short	0x00ff


	//----- nvinfo : EIATTR_MERCURY_ISA_VERSION
	.align		4
        /*0030*/ 	.byte	0x03, 0x5f
        /*0032*/ 	.short	0x0101


	//----- nvinfo : EIATTR_VRC_CTA_INIT_COUNT
	.align		4
        /*0034*/ 	.byte	0x02, 0x4a
	.zero		1
	.zero		1


	//----- nvinfo : EIATTR_EXIT_INSTR_OFFSETS
	.align		4
        /*0038*/ 	.byte	0x04, 0x1c
        /*003a*/ 	.short	(.L_356 - .L_355)


	//   ....[0]....
.L_355:
        /*003c*/ 	.word	0x00000070


	//   ....[1]....
        /*0040*/ 	.word	0x000000f0


	//----- nvinfo : EIATTR_CBANK_PARAM_SIZE
	.align		4
.L_356:
        /*0044*/ 	.byte	0x03, 0x19
        /*0046*/ 	.short	0x000c


	//----- nvinfo : EIATTR_PARAM_CBANK
	.align		4
        /*0048*/ 	.byte	0x04, 0x0a
        /*004a*/ 	.short	(.L_358 - .L_357)
	.align		4
.L_357:
        /*004c*/ 	.word	index@(.nv.constant0._Z21NegMellinConvKernel13Pii)
        /*0050*/ 	.short	0x0380
        /*0052*/ 	.short	0x000c


	//----- nvinfo : EIATTR_SW_WAR
	.align		4
.L_358:
        /*0054*/ 	.byte	0x04, 0x36
        /*0056*/ 	.short	(.L_360 - .L_359)
.L_359:
        /*0058*/ 	.word	0x00000008
.L_360:


//--------------------- .nv.info._Z21NegMellinConvKernel12Pii --------------------------
	.section	.nv.info._Z21NegMellinConvKernel12Pii,"",@"SHT_CUDA_INFO"
	.sectionflags	@""
	.align	4


	//----- nvinfo : EIATTR_CUDA_API_VERSION
	.align		4
        /*0000*/ 	.byte	0x04, 0x37
        /*0002*/ 	.short	(.L_362 - .L_361)
.L_361:
        /*0004*/ 	.word	0x00000082


	//----- nvinfo : EIATTR_KPARAM_INFO
	.align		4
.L_362:
        /*0008*/ 	.byte	0x04, 0x17
        /*000a*/ 	.short	(.L_364 - .L_363)
.L_363:
        /*000c*/ 	.word	0x00000000
        /*0010*/ 	.short	0x0001
        /*0012*/ 	.short	0x0008
        /*0014*/ 	.byte	0x00, 0xf0, 0x11, 0x00


	//----- nvinfo : EIATTR_KPARAM_INFO
	.align		4
.L_364:
        /*0018*/ 	.byte	0x04, 0x17
        /*001a*/ 	.short	(.L_366 - .L_365)
.L_365:
        /*001c*/ 	.word	0x00000000
        /*0020*/ 	.short	0x0000
        /*0022*/ 	.short	0x0000
        /*0024*/ 	.byte	0x00, 0xf5, 0x21, 0x00


	//----- nvinfo : EIATTR_SPARSE_MMA_MASK
	.align		4
.L_366:
        /*0028*/ 	.byte	0x03, 0x50
        /*002a*/ 	.short	0x0000


	//----- nvinfo : EIATTR_MAXREG_COUNT
	.align		4
        /*002c*/ 	.byte	0x03, 0x1b
        /*002e*/ 	.short	0x00ff


	//----- nvinfo : EIATTR_MERCURY_ISA_VERSION
	.align		4
        /*0030*/ 	.byte	0x03, 0x5f
        /*0032*/ 	.short	0x0101


	//----- nvinfo : EIATTR_VRC_CTA_INIT_COUNT
	.align		4
        /*0034*/ 	.byte	0x02, 0x4a
	.zero		1
	.zero		1


	//----- nvinfo : EIATTR_EXIT_INSTR_OFFSETS
	.align		4
        /*0038*/ 	.byte	0x04, 0x1c
        /*003a*/ 	.short	(.L_368 - .L_367)


	//   ....[0]....
.L_367:
        /*003c*/ 	.word	0x00000070


	//   ....[1]....
        /*0040*/ 	.word	0x00000100


	//----- nvinfo : EIATTR_CBANK_PARAM_SIZE
	.align		4
.L_368:
        /*0044*/ 	.byte	0x03, 0x19
        /*0046*/ 	.short	0x000c


	//----- nvinfo : EIATTR_PARAM_CBANK
	.align		4
        /*0048*/ 	.byte	0x04, 0x0a
        /*004a*/ 	.short	(.L_370 - .L_369)
	.align		4
.L_369:
        /*004c*/ 	.word	index@(.nv.constant0._Z21NegMellinConvKernel12Pii)
        /*0050*/ 	.short	0x0380
        /*0052*/ 	.short	0x000c


	//----- nvinfo : EIATTR_SW_WAR
	.align		4
.L_370:
        /*0054*/ 	.byte	0x04, 0x36
        /*0056*/ 	.short	(.L_372 - .L_371)
.L_371:
        /*0058*/ 	.word	0x00000008
.L_372:


//--------------------- .nv.info._Z21NegMellinConvKernel11Pii --------------------------
	.section	.nv.info._Z21NegMellinConvKernel11Pii,"",@"SHT_CUDA_INFO"
	.sectionflags	@""
	.align	4


	//----- nvinfo : EIATTR_CUDA_API_VERSION
	.align		4
        /*0000*/ 	.byte	0x04, 0x37
        /*0002*/ 	.short	(.L_374 - .L_373)
.L_373:
        /*0004*/ 	.word	0x00000082


	//----- nvinfo : EIATTR_KPARAM_INFO
	.align		4
.L_374:
        /*0008*/ 	.byte	0x04, 0x17
        /*000a*/ 	.short	(.L_376 - .L_375)
.L_375:
        /*000c*/ 	.word	0x00000000
        /*0010*/ 	.short	0x0001
        /*0012*/ 	.short	0x0008
        /*0014*/ 	.byte	0x00, 0xf0, 0x11, 0x00


	//----- nvinfo : EIATTR_KPARAM_INFO
	.align		4
.L_376:
        /*0018*/ 	.byte	0x04, 0x17
        /*001a*/ 	.short	(.L_378 - .L_377)
.L_377:
        /*001c*/ 	.word	0x00000000
        /*0020*/ 	.short	0x0000
        /*0022*/ 	.short	0x0000
        /*0024*/ 	.byte	0x00, 0xf5, 0x21, 0x00


	//----- nvinfo : EIATTR_SPARSE_MMA_MASK
	.align		4
.L_378:
        /*0028*/ 	.byte	0x03, 0x50
        /*002a*/ 	.short	0x0000


	//----- nvinfo : EIATTR_MAXREG_COUNT
	.align		4
        /*002c*/ 	.byte	0x03, 0x1b
        /*002e*/ 	.short	0x00ff


	//----- nvinfo : EIATTR_MERCURY_ISA_VERSION
	.align		4
        /*0030*/ 	.byte	0x03, 0x5f
        /*0032*/ 	.short	0x0101


	//----- nvinfo : EIATTR_VRC_CTA_INIT_COUNT
	.align		4
        /*0034*/ 	.byte	0x02, 0x4a
	.zero		1
	.zero		1


	//----- nvinfo : EIATTR_EXIT_INSTR_OFFSETS
	.align		4
        /*0038*/ 	.byte	0x04, 0x1c
        /*003a*/ 	.short	(.L_380 - .L_379)


	//   ....[0]....
.L_379:
        /*003c*/ 	.word	0x00000070


	//   ....[1]....
        /*0040*/ 	.word	0x000000f0


	//----- nvinfo : EIATTR_CBANK_PARAM_SIZE
	.align		4
.L_380:
        /*0044*/ 	.byte	0x03, 0x19
        /*0046*/ 	.short	0x000c


	//----- nvinfo : EIATTR_PARAM_CBANK
	.align		4
        /*0048*/ 	.byte	0x04, 0x0a
        /*004a*/ 	.short	(.L_382 - .L_381)
	.align		4
.L_381:
        /*004c*/ 	.word	index@(.nv.constant0._Z21NegMellinConvKernel11Pii)
        /*0050*/ 	.short	0x0380
        /*0052*/ 	.short	0x000c


	//----- nvinfo : EIATTR_SW_WAR
	.align		4
.L_382:
        /*0054*/ 	.byte	0x04, 0x36
        /*0056*/ 	.short	(.L_384 - .L_383)
.L_383:
        /*0058*/ 	.word	0x00000008
.L_384:


//--------------------- .nv.info._Z21NegMellinConvKernel10Pii --------------------------
	.section	.nv.info._Z21NegMellinConvKernel10Pii,"",@"SHT_CUDA_INFO"
	.sectionflags	@""
	.align	4


	//----- nvinfo : EIATTR_CUDA_API_VERSION
	.align		4
        /*0000*/ 	.byte	0x04, 0x37
        /*0002*/ 	.short	(.L_386 - .L_385)
.L_385:
        /*0004*/ 	.word	0x00000082


	//----- nvinfo : EIATTR_KPARAM_INFO
	.align		4
.L_386:
        /*0008*/ 	.byte	0x04, 0x17
        /*000a*/ 	.short	(.L_388 - .L_387)
.L_387:
        /*000c*/ 	.word	0x00000000
        /*0010*/ 	.short	0x0001
        /*0012*/ 	.short	0x0008
        /*0014*/ 	.byte	0x00, 0xf0, 0x11, 0x00


	//----- nvinfo : EIATTR_KPARAM_INFO
	.align		4
.L_388:
        /*0018*/ 	.byte	0x04, 0x17
        /*001a*/ 	.short	(.L_390 - .L_389)
.L_389:
        /*001c*/ 	.word	0x00000000
        /*0020*/ 	.short	0x0000
        /*0022*/ 	.short	0x0000
        /*0024*/ 	.byte	0x00, 0xf5, 0x21, 0x00


	//----- nvinfo : EIATTR_SPARSE_MMA_MASK
	.align		4
.L_390:
        /*0028*/ 	.byte	0x03, 0x50
        /*002a*/ 	.short	0x0000


	//----- nvinfo : EIATTR_MAXREG_COUNT
	.align		4
        /*002c*/ 	.byte	0x03, 0x1b
        /*002e*/ 	.short	0x00ff


	//----- nvinfo : EIATTR_MERCURY_ISA_VERSION
	.align		4
        /*0030*/ 	.byte	0x03, 0x5f
        /*0032*/ 	.short	0x0101


	//----- nvinfo : EIATTR_VRC_CTA_INIT_COUNT
	.align		4
        /*0034*/ 	.byte	0x02, 0x4a
	.zero		1
	.zero		1


	//----- nvinfo : EIATTR_EXIT_INSTR_OFFSETS
	.align		4
        /*0038*/ 	.byte	0x04, 0x1c
        /*003a*/ 	.short	(.L_392 - .L_391)


	//   ....[0]....
.L_391:
        /*003c*/ 	.word	0x00000070


	//   ....[1]....
        /*0040*/ 	.word	0x000000f0


	//----- nvinfo : EIATTR_CBANK_PARAM_SIZE
	.align		4
.L_392:
        /*0044*/ 	.byte	0x03, 0x19
        /*0046*/ 	.short	0x000c


	//----- nvinfo : EIATTR_PARAM_CBANK
	.align		4
        /*0048*/ 	.byte	0x04, 0x0a
        /*004a*/ 	.short	(.L_394 - .L_393)
	.align		4
.L_393:
        /*004c*/ 	.word	index@(.nv.constant0._Z21NegMellinConvKernel10Pii)
        /*0050*/ 	.short	0x0380
        /*0052*/ 	.short	0x000c


	//----- nvinfo : EIATTR_SW_WAR
	.align		4
.L_394:
        /*0054*/ 	.byte	0x04, 0x36
        /*0056*/ 	.short	(.L_396 - .L_395)
.L_395:
        /*0058*/ 	.word	0x00000008
.L_396:


//--------------------- .nv.info._Z20NegMellinConvKernel9Pii --------------------------
	.section	.nv.info._Z20NegMellinConvKernel9Pii,"",@"SHT_CUDA_INFO"
	.sectionflags	@""
	.align	4


	//----- nvinfo : EIATTR_CUDA_API_VERSION
	.align		4
        /*0000*/ 	.byte	0x04, 0x37
        /*0002*/ 	.short	(.L_398 - .L_397)
.L_397:
        /*0004*/ 	.word	0x00000082


	//----- nvinfo : EIATTR_KPARAM_INFO
	.align		4
.L_398:
        /*0008*/ 	.byte	0x04, 0x17
        /*000a*/ 	.short	(.L_400 - .L_399)
.L_399:
        /*000c*/ 	.word	0x00000000
        /*0010*/ 	.short	0x0001
        /*0012*/ 	.short	0x0008
        /*0014*/ 	.byte	0x00, 0xf0, 0x11, 0x00


	//----- nvinfo : EIATTR_KPARAM_INFO
	.align		4
.L_400:
        /*0018*/ 	.byte	0x04, 0x17
        /*001a*/ 	.short	(.L_402 - .L_401)
.L_401:
        /*001c*/ 	.word	0x00000000
        /*0020*/ 	.short	0x0000
        /*0022*/ 	.short	0x0000
        /*0024*/ 	.byte	0x00, 0xf5, 0x21, 0x00


	//----- nvinfo : EIATTR_SPARSE_MMA_MASK
	.align		4
.L_402:
        /*0028*/ 	.byte	0x03, 0x50
        /*002a*/ 	.short	0x0000


	//----- nvinfo : EIATTR_MAXREG_COUNT
	.align		4
        /*002c*/ 	.byte	0x03, 0x1b
        /*002e*/ 	.short	0x00ff


	//----- nvinfo : EIATTR_MERCURY_ISA_VERSION
	.align		4
        /*0030*/ 	.byte	0x03, 0x5f
        /*0032*/ 	.short	0x0101


	//----- nvinfo : EIATTR_VRC_CTA_INIT_COUNT
	.align		4
        /*0034*/ 	.byte	0x02, 0x4a
	.zero		1
	.zero		1


	//----- nvinfo : EIATTR_EXIT_INSTR_OFFSETS
	.align		4
        /*0038*/ 	.byte	0x04, 0x1c
        /*003a*/ 	.short	(.L_404 - .L_403)


	//   ....[0]....
.L_403:
        /*003c*/ 	.word	0x00000070


	//   ....[1]....
        /*0040*/ 	.word	0x000000f0


	//----- nvinfo : EIATTR_CBANK_PARAM_SIZE
	.align		4
.L_404:
        /*0044*/ 	.byte	0x03, 0x19
        /*0046*/ 	.short	0x000c


	//----- nvinfo : EIATTR_PARAM_CBANK
	.align		4
        /*0048*/ 	.byte	0x04, 0x0a
        /*004a*/ 	.short	(.L_406 - .L_405)
	.align		4
.L_405:
        /*004c*/ 	.word	index@(.nv.constant0._Z20NegMellinConvKernel9Pii)
        /*0050*/ 	.short	0x0380
        /*0052*/ 	.short	0x000c


	//----- nvinfo : EIATTR_SW_WAR
	.align		4
.L_406:
        /*0054*/ 	.byte	0x04, 0x36
        /*0056*/ 	.short	(.L_408 - .L_407)
.L_407:
        /*0058*/ 	.word	0x00000008
.L_408:


//--------------------- .nv.info._Z20NegMellinConvKernel8Pii --------------------------
	.section	.nv.info._Z20NegMellinConvKernel8Pii,"",@"SHT_CUDA_INFO"
	.sectionflags	@""
	.align	4


	//----- nvinfo : EIATTR_CUDA_API_VERSION
	.align		4
        /*0000*/ 	.byte	0x04, 0x37
        /*0002*/ 	.short	(.L_410 - .L_409)
.L_409:
        /*0004*/ 	.word	0x00000082


	//----- nvinfo : EIATTR_KPARAM_INFO
	.align		4
.L_410:
        /*0008*/ 	.byte	0x04, 0x17
        /*000a*/ 	.short	(.L_412 - .L_411)
.L_411:
        /*000c*/ 	.word	0x00000000
        /*0010*/ 	.short	0x0001
        /*0012*/ 	.short	0x0008
        /*0014*/ 	.byte	0x00, 0xf0, 0x11, 0x00


	//----- nvinfo : EIATTR_KPARAM_INFO
	.align		4
.L_412:
        /*0018*/ 	.byte	0x04, 0x17
        /*001a*/ 	.short	(.L_414 - .L_413)
.L_413:
        /*001c*/ 	.word	0x00000000
        /*0020*/ 	.short	0x0000
        /*0022*/ 	.short	0x0000
        /*0024*/ 	.byte	0x00, 0xf5, 0x21, 0x00


	//----- nvinfo : EIATTR_SPARSE_MMA_MASK
	.align		4
.L_414:
        /*0028*/ 	.byte	0x03, 0x50
        /*002a*/ 	.short	0x0000


	//----- nvinfo : EIATTR_MAXREG_COUNT
	.align		4
        /*002c*/ 	.byte	0x03, 0x1b
        /*002e*/ 	.short	0x00ff


	//----- nvinfo : EIATTR_MERCURY_ISA_VERSION
	.align		4
        /*0030*/ 	.byte	0x03, 0x5f
        /*0032*/ 	.short	0x0101


	//----- nvinfo : EIATTR_VRC_CTA_INIT_COUNT
	.align		4
        /*0034*/ 	.byte	0x02, 0x4a
	.zero		1
	.zero		1


	//----- nvinfo : EIATTR_EXIT_INSTR_OFFSETS
	.align		4
        /*0038*/ 	.byte	0x04, 0x1c
        /*003a*/ 	.short	(.L_416 - .L_415)


	//   ....[0]....
.L_415:
        /*003c*/ 	.word	0x00000070


	//   ....[1]....
        /*0040*/ 	.word	0x00000100


	//----- nvinfo : EIATTR_CBANK_PARAM_SIZE
	.align		4
.L_416:
        /*0044*/ 	.byte	0x03, 0x19
        /*0046*/ 	.short	0x000c


	//----- nvinfo : EIATTR_PARAM_CBANK
	.align		4
        /*0048*/ 	.byte	0x04, 0x0a
        /*004a*/ 	.short	(.L_418 - .L_417)
	.align		4
.L_417:
        /*004c*/ 	.word	index@(.nv.constant0._Z20NegMellinConvKernel8Pii)
        /*0050*/ 	.short	0x0380
        /*0052*/ 	.short	0x000c


	//----- nvinfo : EIATTR_SW_WAR
	.align		4
.L_418:
        /*0054*/ 	.byte	0x04, 0x36
        /*0056*/ 	.short	(.L_420 - .L_419)
.L_419:
        /*0058*/ 	.word	0x00000008
.L_420:


//--------------------- .nv.info._Z20NegMellinConvKernel7Pii --------------------------
	.section	.nv.info._Z20NegMellinConvKernel7Pii,"",@"SHT_CUDA_INFO"
	.sectionflags	@""
	.align	4


	//----- nvinfo : EIATTR_CUDA_API_VERSION
	.align		4
        /*0000*/ 	.byte	0x04, 0x37
        /*0002*/ 	.short	(.L_422 - .L_421)
.L_421:
        /*0004*/ 	.word	0x00000082


	//----- nvinfo : EIATTR_KPARAM_INFO
	.align		4
.L_422:
        /*0008*/ 	.byte	0x04, 0x17
        /*000a*/ 	.short	(.L_424 - .L_423)
.L_423:
        /*000c*/ 	.word	0x00000000
        /*0010*/ 	.short	0x0001
        /*0012*/ 	.short	0x0008
        /*0014*/ 	.byte	0x00, 0xf0, 0x11, 0x00


	//----- nvinfo : EIATTR_KPARAM_INFO
	.align		4
.L_424:
        /*0018*/ 	.byte	0x04, 0x17
        /*001a*/ 	.short	(.L_426 - .L_425)
.L_425:
        /*001c*/ 	.word	0x00000000
        /*0020*/ 	.short	0x0000
        /*0022*/ 	.short	0x0000
        /*0024*/ 	.byte	0x00, 0xf5, 0x21, 0x00


	//----- nvinfo : EIATTR_SPARSE_MMA_MASK
	.align		4
.L_426:
        /*0028*/ 	.byte	0x03, 0x50
        /*002a*/ 	.short	0x0000


	//----- nvinfo : EIATTR_MAXREG_COUNT
	.align		4
        /*002c*/ 	.byte	0x03, 0x1b
        /*002e*/ 	.short	0x00ff


	//----- nvinfo : EIATTR_MERCURY_ISA_VERSION
	.align		4
        /*0030*/ 	.byte	0x03, 0x5f
        /*0032*/ 	.short	0x0101


	//----- nvinfo : EIATTR_VRC_CTA_INIT_COUNT
	.align		4
        /*0034*/ 	.byte	0x02, 0x4a
	.zero		1
	.zero		1


	//----- nvinfo : EIATTR_EXIT_INSTR_OFFSETS
	.align		4
        /*0038*/ 	.byte	0x04, 0x1c
        /*003a*/ 	.short	(.L_428 - .L_427)


	//   ....[0]....
.L_427:
        /*003c*/ 	.word	0x00000070


	//   ....[1]....
        /*0040*/ 	.word	0x000000f0


	//----- nvinfo : EIATTR_CBANK_PARAM_SIZE
	.align		4
.L_428:
        /*0044*/ 	.byte	0x03, 0x19
        /*0046*/ 	.short	0x000c


	//----- nvinfo : EIATTR_PARAM_CBANK
	.align		4
        /*0048*/ 	.byte	0x04, 0x0a
        /*004a*/ 	.short	(.L_430 - .L_429)
	.align		4
.L_429:
        /*004c*/ 	.word	index@(.nv.constant0._Z20NegMellinConvKernel7Pii)
        /*0050*/ 	.short	0x0380
        /*0052*/ 	.short	0x000c


	//----- nvinfo : EIATTR_SW_WAR
	.align		4
.L_430:
        /*0054*/ 	.byte	0x04, 0x36
        /*0056*/ 	.short	(.L_432 - .L_431)
.L_431:
        /*0058*/ 	.word	0x00000008
.L_432:


//--------------------- .nv.info._Z20NegMellinConvKernel6Pii --------------------------
	.section	.nv.info._Z20NegMellinConvKernel6Pii,"",@"SHT_CUDA_INFO"
	.sectionflags	@""
	.align	4


	//----- nvinfo : EIATTR_CUDA_API_VERSION
	.align		4
        /*0000*/ 	.byte	0x04, 0x37
        /*0002*/ 	.short	(.L_434 - .L_433)
.L_433:
        /*0004*/ 	.word	0x00000082


	//----- nvinfo : EIATTR_KPARAM_INFO
	.align		4
.L_434:
        /*0008*/ 	.byte	0x04, 0x17
        /*000a*/ 	.short	(.L_436 - .L_435)
.L_435:
        /*000c*/ 	.word	0x00000000
        /*0010*/ 	.short	0x0001
        /*0012*/ 	.short	0x0008
        /*0014*/ 	.byte	0x00, 0xf0, 0x11, 0x00


	//----- nvinfo : EIATTR_KPARAM_INFO
	.align		4
.L_436:
        /*0018*/ 	.byte	0x04, 0x17
        /*001a*/ 	.short	(.L_438 - .L_437)
.L_437:
        /*001c*/ 	.word	0x00000000
        /*0020*/ 	.short	0x0000
        /*0022*/ 	.short	0x0000
        /*0024*/ 	.byte	0x00, 0xf5, 0x21, 0x00


	//----- nvinfo : EIATTR_SPARSE_MMA_MASK
	.align		4
.L_438:
        /*0028*/ 	.byte	0x03, 0x50
        /*002a*/ 	.short	0x0000


	//----- nvinfo : EIATTR_MAXREG_COUNT
	.align		4
        /*002c*/ 	.byte	0x03, 0x1b
        /*002e*/ 	.short	0x00ff


	//----- nvinfo : EIATTR_MERCURY_ISA_VERSION
	.align		4
        /*0030*/ 	.byte	0x03, 0x5f
        /*0032*/ 	.short	0x0101


	//----- nvinfo : EIATTR_VRC_CTA_INIT_COUNT
	.align		4
        /*0034*/ 	.byte	0x02, 0x4a
	.zero		1
	.zero		1


	//----- nvinfo : EIATTR_EXIT_INSTR_OFFSETS
	.align		4
        /*0038*/ 	.byte	0x04, 0x1c
        /*003a*/ 	.short	(.L_440 - .L_439)


	//   ....[0]....
.L_439:
        /*003c*/ 	.word	0x00000070


	//   ....[1]....
        /*0040*/ 	.word	0x000000f0


	//----- nvinfo : EIATTR_CBANK_PARAM_SIZE
	.align		4
.L_440:
        /*0044*/ 	.byte	0x03, 0x19
        /*0046*/ 	.short	0x000c


	//----- nvinfo : EIATTR_PARAM_CBANK
	.align		4
        /*0048*/ 	.byte	0x04, 0x0a
        /*004a*/ 	.short	(.L_442 - .L_441)
	.align		4
.L_441:
        /*004c*/ 	.word	index@(.nv.constant0._Z20NegMellinConvKernel6Pii)
        /*0050*/ 	.short	0x0380
        /*0052*/ 	.short	0x000c


	//----- nvinfo : EIATTR_SW_WAR
	.align		4
.L_442:
        /*0054*/ 	.byte	0x04, 0x36
        /*0056*/ 	.short	(.L_444 - .L_443)
.L_443:
        /*0058*/ 	.word	0x00000008
.L_444:


//--------------------- .nv.info._Z20NegMellinConvKernel5Pii --------------------------
	.section	.nv.info._Z20NegMellinConvKernel5Pii,"",@"SHT_CUDA_INFO"
	.sectionflags	@""
	.align	4


	//----- nvinfo : EIATTR_CUDA_API_VERSION
	.align		4
        /*0000*/ 	.byte	0x04, 0x37
        /*0002*/ 	.short	(.L_446 - .L_445)
.L_445:
        /*0004*/ 	.word	0x00000082


	//----- nvinfo : EIATTR_KPARAM_INFO
	.align		4
.L_446:
        /*0008*/ 	.byte	0x04, 0x17
        /*000a*/ 	.short	(.L_448 - .L_447)
.L_447:
        /*000c*/ 	.word	0x00000000
        /*0010*/ 	.short	0x0001
        /*0012*/ 	.short	0x0008
        /*0014*/ 	.byte	0x00, 0xf0, 0x11, 0x00


	//----- nvinfo : EIATTR_KPARAM_INFO
	.align		4
.L_448:
        /*0018*/ 	.byte	0x04, 0x17
        /*001a*/ 	.short	(.L_450 - .L_449)
.L_449:
        /*001c*/ 	.word	0x00000000
        /*0020*/ 	.short	0x0000
        /*0022*/ 	.short	0x0000
        /*0024*/ 	.byte	0x00, 0xf5, 0x21, 0x00


	//----- nvinfo : EIATTR_SPARSE_MMA_MASK
	.align		4
.L_450:
        /*0028*/ 	.byte	0x03, 0x50
        /*002a*/ 	.short	0x0000


	//----- nvinfo : EIATTR_MAXREG_COUNT
	.align		4
        /*002c*/ 	.byte	0x03, 0x1b
        /*002e*/ 	.short	0x00ff


	//----- nvinfo : EIATTR_MERCURY_ISA_VERSION
	.align		4
        /*0030*/ 	.byte	0x03, 0x5f
        /*0032*/ 	.short	0x0101


	//----- nvinfo : EIATTR_VRC_CTA_INIT_COUNT
	.align		4
        /*0034*/ 	.byte	0x02, 0x4a
	.zero		1
	.zero		1


	//----- nvinfo : EIATTR_EXIT_INSTR_OFFSETS
	.align		4
        /*0038*/ 	.byte	0x04, 0x1c
        /*003a*/ 	.short	(.L_452 - .L_451)


	//   ....[0]....
.L_451:
        /*003c*/ 	.word	0x00000070


	//   ....[1]....
        /*0040*/ 	.word	0x000000f0


	//----- nvinfo : EIATTR_CBANK_PARAM_SIZE
	.align		4
.L_452:
        /*0044*/ 	.byte	0x03, 0x19
        /*0046*/ 	.short	0x000c


	//----- nvinfo : EIATTR_PARAM_CBANK
	.align		4
        /*0048*/ 	.byte	0x04, 0x0a
        /*004a*/ 	.short	(.L_454 - .L_453)
	.align		4
.L_453:
        /*004c*/ 	.word	index@(.nv.constant0._Z20NegMellinConvKernel5Pii)
        /*0050*/ 	.short	0x0380
        /*0052*/ 	.short	0x000c


	//----- nvinfo : EIATTR_SW_WAR
	.align		4
.L_454:
        /*0054*/ 	.byte	0x04, 0x36
        /*0056*/ 	.short	(.L_456 - .L_455)
.L_455:
        /*0058*/ 	.word	0x00000008
.L_456:


//--------------------- .nv.info._Z20NegMellinConvKernel4Pii --------------------------
	.section	.nv.info._Z20NegMellinConvKernel4Pii,"",@"SHT_CUDA_INFO"
	.sectionflags	@""
	.align	4


	//----- nvinfo : EIATTR_CUDA_API_VERSION
	.align		4
        /*0000*/ 	.byte	0x04, 0x37
        /*0002*/ 	.short	(.L_458 - .L_457)
.L_457:
        /*0004*/ 	.word	0x00000082


	//----- nvinfo : EIATTR_KPARAM_INFO
	.align		4
.L_458:
        /*0008*/ 	.byte	0x04, 0x17
        /*000a*/ 	.short	(.L_460 - .L_459)
.L_459:
        /*000c*/ 	.word	0x00000000
        /*0010*/ 	.short	0x0001
        /*0012*/ 	.short	0x0008
        /*0014*/ 	.byte	0x00, 0xf0, 0x11, 0x00


	//----- nvinfo : EIATTR_KPARAM_INFO
	.align		4
.L_460:
        /*0018*/ 	.byte	0x04, 0x17
        /*001a*/ 	.short	(.L_462 - .L_461)
.L_461:
        /*001c*/ 	.word	0x00000000
        /*0020*/ 	.short	0x0000
        /*0022*/ 	.short	0x0000
        /*0024*/ 	.byte	0x00, 0xf5, 0x21, 0x00


	//----- nvinfo : EIATTR_SPARSE_MMA_MASK
	.align		4
.L_462:
        /*0028*/ 	.byte	0x03, 0x50
        /*002a*/ 	.short	0x0000


	//----- nvinfo : EIATTR_MAXREG_COUNT
	.align		4
        /*002c*/ 	.byte	0x03, 0x1b
        /*002e*/ 	.short	0x00ff


	//----- nvinfo : EIATTR_MERCURY_ISA_VERSION
	.align		4
        /*0030*/ 	.byte	0x03, 0x5f
        /*0032*/ 	.short	0x0101


	//----- nvinfo : EIATTR_VRC_CTA_INIT_COUNT
	.align		4
        /*0034*/ 	.byte	0x02, 0x4a
	.zero		1
	.zero		1


	//----- nvinfo : EIATTR_EXIT_INSTR_OFFSETS
	.align		4
        /*0038*/ 	.byte	0x04, 0x1c
        /*003a*/ 	.short	(.L_464 - .L_463)


	//   ....[0]....
.L_463:
        /*003c*/ 	.word	0x00000070


	//   ....[1]....
        /*0040*/ 	.word	0x00000100


	//----- nvinfo : EIATTR_CBANK_PARAM_SIZE
	.align		4
.L_464:
        /*0044*/ 	.byte	0x03, 0x19
        /*0046*/ 	.short	0x000c


	//----- nvinfo : EIATTR_PARAM_CBANK
	.align		4
        /*0048*/ 	.byte	0x04, 0x0a
        /*004a*/ 	.short	(.L_466 - .L_465)
	.align		4
.L_465:
        /*004c*/ 	.word	index@(.nv.constant0._Z20NegMellinConvKernel4Pii)
        /*0050*/ 	.short	0x0380
        /*0052*/ 	.short	0x000c


	//----- nvinfo : EIATTR_SW_WAR
	.align		4
.L_466:
        /*0054*/ 	.byte	0x04, 0x36
        /*0056*/ 	.short	(.L_468 - .L_467)
.L_467:
        /*0058*/ 	.word	0x00000008
.L_468:


//--------------------- .nv.info._Z20NegMellinConvKernel3Pii --------------------------
	.section	.nv.info._Z20NegMellinConvKernel3Pii,"",@"SHT_CUDA_INFO"
	.sectionflags	@""
	.align	4


	//----- nvinfo : EIATTR_CUDA_API_VERSION
	.align		4
        /*0000*/ 	.byte	0x04, 0x37
        /*0002*/ 	.short	(.L_470 - .L_469)
.L_469:
        /*0004*/ 	.word	0x00000082


	//----- nvinfo : EIATTR_KPARAM_INFO
	.align		4
.L_470:
        /*0008*/ 	.byte	0x04, 0x17
        /*000a*/ 	.short	(.L_472 - .L_471)
.L_471:
        /*000c*/ 	.word	0x00000000
        /*0010*/ 	.short	0x0001
        /*0012*/ 	.short	0x0008
        /*0014*/ 	.byte	0x00, 0xf0, 0x11, 0x00


	//----- nvinfo : EIATTR_KPARAM_INFO
	.align		4
.L_472:
        /*0018*/ 	.byte	0x04, 0x17
        /*001a*/ 	.short	(.L_474 - .L_473)
.L_473:
        /*001c*/ 	.word	0x00000000
        /*0020*/ 	.short	0x0000
        /*0022*/ 	.short	0x0000
        /*0024*/ 	.byte	0x00, 0xf5, 0x21, 0x00


	//----- nvinfo : EIATTR_SPARSE_MMA_MASK
	.align		4
.L_474:
        /*0028*/ 	.byte	0x03, 0x50
        /*002a*/ 	.short	0x0000


	//----- nvinfo : EIATTR_MAXREG_COUNT
	.align		4
        /*002c*/ 	.byte	0x03, 0x1b
        /*002e*/ 	.short	0x00ff


	//----- nvinfo : EIATTR_MERCURY_ISA_VERSION
	.align		4
        /*0030*/ 	.byte	0x03, 0x5f
        /*0032*/ 	.short	0x0101


	//----- nvinfo : EIATTR_VRC_CTA_INIT_COUNT
	.align		4
        /*0034*/ 	.byte	0x02, 0x4a
	.zero		1
	.zero		1


	//----- nvinfo : EIATTR_EXIT_INSTR_OFFSETS
	.align		4
        /*0038*/ 	.byte	0x04, 0x1c
        /*003a*/ 	.short	(.L_476 - .L_475)


	//   ....[0]....
.L_475:
        /*003c*/ 	.word	0x00000070


	//   ....[1]....
        /*0040*/ 	.word	0x000000f0


	//----- nvinfo : EIATTR_CBANK_PARAM_SIZE
	.align		4
.L_476:
        /*0044*/ 	.byte	0x03, 0x19
        /*0046*/ 	.short	0x000c


	//----- nvinfo : EIATTR_PARAM_CBANK
	.align		4
        /*0048*/ 	.byte	0x04, 0x0a
        /*004a*/ 	.short	(.L_478 - .L_477)
	.align		4
.L_477:
        /*004c*/ 	.word	index@(.nv.constant0._Z20NegMellinConvKernel3Pii)
        /*0050*/ 	.short	0x0380
        /*0052*/ 	.short	0x000c


	//----- nvinfo : EIATTR_SW_WAR
	.align		4
.L_478:
        /*0054*/ 	.byte	0x04, 0x36
        /*0056*/ 	.short	(.L_480 - .L_479)
.L_479:
        /*0058*/ 	.word	0x00000008
.L_480:


//--------------------- .nv.info._Z20NegMellinConvKernel2Pii --------------------------
	.section	.nv.info._Z20NegMellinConvKernel2Pii,"",@"SHT_CUDA_INFO"
	.sectionflags	@""
	.align	4


	//----- nvinfo : EIATTR_CUDA_API_VERSION
	.align		4
        /*0000*/ 	.byte	0x04, 0x37
        /*0002*/ 	.short	(.L_482 - .L_481)
.L_481:
        /*0004*/ 	.word	0x00000082


	//----- nvinfo : EIATTR_KPARAM_INFO
	.align		4
.L_482:
        /*0008*/ 	.byte	0x04, 0x17
        /*000a*/ 	.short	(.L_484 - .L_483)
.L_483:
        /*000c*/ 	.word	0x00000000
        /*0010*/ 	.short	0x0001
        /*0012*/ 	.short	0x0008
        /*0014*/ 	.byte	0x00, 0xf0, 0x11, 0x00


	//----- nvinfo : EIATTR_KPARAM_INFO
	.align		4
.L_484:
        /*0018*/ 	.byte	0x04, 0x17
        /*001a*/ 	.short	(.L_486 - .L_485)
.L_485:
        /*001c*/ 	.word	0x00000000
        /*0020*/ 	.short	0x0000
        /*0022*/ 	.short	0x0000
        /*0024*/ 	.byte	0x00, 0xf5, 0x21, 0x00


	//----- nvinfo : EIATTR_SPARSE_MMA_MASK
	.align		4
.L_486:
        /*0028*/ 	.byte	0x03, 0x50
        /*002a*/ 	.short	0x0000


	//----- nvinfo : EIATTR_MAXREG_COUNT
	.align		4
        /*002c*/ 	.byte	0x03, 0x1b
        /*002e*/ 	.short	0x00ff


	//----- nvinfo : EIATTR_MERCURY_ISA_VERSION
	.align		4
        /*0030*/ 	.byte	0x03, 0x5f
        /*0032*/ 	.short	0x0101


	//----- nvinfo : EIATTR_VRC_CTA_INIT_COUNT
	.align		4
        /*0034*/ 	.byte	0x02, 0x4a
	.zero		1
	.zero		1


	//----- nvinfo : EIATTR_EXIT_INSTR_OFFSETS
	.align		4
        /*0038*/ 	.byte	0x04, 0x1c
        /*003a*/ 	.short	(.L_488 - .L_487)


	//   ....[0]....
.L_487:
        /*003c*/ 	.word	0x00000070


	//   ....[1]....
        /*0040*/ 	.word	0x00000140


	//----- nvinfo : EIATTR_CBANK_PARAM_SIZE
	.align		4
.L_488:
        /*0044*/ 	.byte	0x03, 0x19
        /*0046*/ 	.short	0x000c


	//----- nvinfo : EIATTR_PARAM_CBANK
	.align		4
        /*0048*/ 	.byte	0x04, 0x0a
        /*004a*/ 	.short	(.L_490 - .L_489)
	.align		4
.L_489:
        /*004c*/ 	.word	index@(.nv.constant0._Z20NegMellinConvKernel2Pii)
        /*0050*/ 	.short	0x0380
        /*0052*/ 	.short	0x000c


	//----- nvinfo : EIATTR_SW_WAR
	.align		4
.L_490:
        /*0054*/ 	.byte	0x04, 0x36
        /*0056*/ 	.short	(.L_492 - .L_491)
.L_491:
        /*0058*/ 	.word	0x00000008
.L_492:


//--------------------- .nv.info._Z20NegMellinConvKernel1Pii --------------------------
	.section	.nv.info._Z20NegMellinConvKernel1Pii,"",@"SHT_CUDA_INFO"
	.sectionflags	@""
	.align	4


	//----- nvinfo : EIATTR_CUDA_API_VERSION
	.align		4
        /*0000*/ 	.byte	0x04, 0x37
        /*0002*/ 	.short	(.L_494 - .L_493)
.L_493:
        /*0004*/ 	.word	0x00000082


	//----- nvinfo : EIATTR_KPARAM_INFO
	.align		4
.L_494:
        /*0008*/ 	.byte	0x04, 0x17
        /*000a*/ 	.short	(.L_496 - .L_495)
.L_495:
        /*000c*/ 	.word	0x00000000
        /*0010*/ 	.short	0x0001
        /*0012*/ 	.short	0x0008
        /*0014*/ 	.byte	0x00, 0xf0, 0x11, 0x00


	//----- nvinfo : EIATTR_KPARAM_INFO
	.align		4
.L_496:
        /*0018*/ 	.byte	0x04, 0x17
        /*001a*/ 	.short	(.L_498 - .L_497)
.L_497:
        /*001c*/ 	.word	0x00000000
        /*0020*/ 	.short	0x0000
        /*0022*/ 	.short	0x0000
        /*0024*/ 	.byte	0x00, 0xf5, 0x21, 0x00


	//----- nvinfo : EIATTR_SPARSE_MMA_MASK
	.align		4
.L_498:
        /*0028*/ 	.byte	0x03, 0x50
        /*002a*/ 	.short	0x0000


	//----- nvinfo : EIATTR_MAXREG_COUNT
	.align		4
        /*002c*/ 	.byte	0x03, 0x1b
        /*002e*/ 	.short	0x00ff


	//----- nvinfo : EIATTR_MERCURY_ISA_VERSION
	.align		4
        /*0030*/ 	.byte	0x03, 0x5f
        /*0032*/ 	.short	0x0101


	//----- nvinfo : EIATTR_VRC_CTA_INIT_COUNT
	.align		4
        /*0034*/ 	.byte	0x02, 0x4a
	.zero		1
	.zero		1


	//----- nvinfo : EIATTR_EXIT_INSTR_OFFSETS
	.align		4
        /*0038*/ 	.byte	0x04, 0x1c
        /*003a*/ 	.short	(.L_500 - .L_499)


	//   ....[0]....
.L_499:
        /*003c*/ 	.word	0x00000070


	//   ....[1]....
        /*0040*/ 	.word	0x000000f0


	//----- nvinfo : EIATTR_CBANK_PARAM_SIZE
	.align		4
.L_500:
        /*0044*/ 	.byte	0x03, 0x19
        /*0046*/ 	.short	0x000c


	//----- nvinfo : EIATTR_PARAM_CBANK
	.align		4
        /*0048*/ 	.byte	0x04, 0x0a
        /*004a*/ 	.short	(.L_502 - .L_501)
	.align		4
.L_501:
        /*004c*/ 	.word	index@(.nv.constant0._Z20NegMellinConvKernel1Pii)
        /*0050*/ 	.short	0x0380
        /*0052*/ 	.short	0x000c


	//----- nvinfo : EIATTR_SW_WAR
	.align		4
.L_502:
        /*0054*/ 	.byte	0x04, 0x36
        /*0056*/ 	.short	(.L_504 - .L_503)
.L_503:
        /*0058*/ 	.word	0x00000008
.L_504:


//--------------------- .nv.callgraph             --------------------------
	.section	.nv.callgraph,"",@"SHT_CUDA_CALLGRAPH"
	.align	4
	.sectionentsize	8
	.align		4
        /*0000*/ 	.word	0x00000000
	.align		4
        /*0004*/ 	.word	0xffffffff
	.align		4
        /*0008*/ 	.word	0x00000000
	.align		4
        /*000c*/ 	.word	0xfffffffe
	.align		4
        /*0010*/ 	.word	0x00000000
	.align		4
        /*0014*/ 	.word	0xfffffffd
	.align		4
        /*0018*/ 	.word	0x00000000
	.align		4
        /*001c*/ 	.word	0xfffffffc


//--------------------- .nv.constant4             --------------------------
	.section	.nv.constant4,"a",@progbits
	.align	8
	.align		8
.nv.constant4:
        /*0000*/ 	.dword	_ZN34_INTERNAL_f340a598_4_k_cu_6cb7e83c4cuda3std3__45__cpo5beginE
	.align		8
        /*0008*/ 	.dword	_ZN34_INTERNAL_f340a598_4_k_cu_6cb7e83c4cuda3std3__45__cpo3endE
	.align		8
        /*0010*/ 	.dword	_ZN34_INTERNAL_f340a598_4_k_cu_6cb7e83c4cuda3std3__45__cpo6cbeginE
	.align		8
        /*0018*/ 	.dword	_ZN34_INTERNAL_f340a598_4_k_cu_6cb7e83c4cuda3std3__45__cpo4cendE
	.align		8
        /*0020*/ 	.dword	_ZN34_INTERNAL_f340a598_4_k_cu_6cb7e83c4cuda3std3__45__cpo6rbeginE
	.align		8
        /*0028*/ 	.dword	_ZN34_INTERNAL_f340a598_4_k_cu_6cb7e83c4cuda3std3__45__cpo4rendE
	.align		8
        /*0030*/ 	.dword	_ZN34_INTERNAL_f340a598_4_k_cu_6cb7e83c4cuda3std3__45__cpo7crbeginE
	.align		8
        /*0038*/ 	.dword	_ZN34_INTERNAL_f340a598_4_k_cu_6cb7e83c4cuda3std3__45__cpo5crendE
	.align		8
        /*0040*/ 	.dword	_ZN34_INTERNAL_f340a598_4_k_cu_6cb7e83c4cuda3std3__436_GLOBAL__N__f340a598_4_k_cu_6cb7e83c6ignoreE
	.align		8
        /*0048*/ 	.dword	_ZN34_INTERNAL_f340a598_4_k_cu_6cb7e83c4cuda3std3__419piecewise_constructE
	.align		8
        /*0050*/ 	.dword	_ZN34_INTERNAL_f340a598_4_k_cu_6cb7e83c4cuda3std3__48in_placeE
	.align		8
        /*0058*/ 	.dword	_ZN34_INTERNAL_f340a598_4_k_cu_6cb7e83c4cuda3std3__420unreachable_sentinelE
	.align		8
        /*0060*/ 	.dword	_ZN34_INTERNAL_f340a598_4_k_cu_6cb7e83c4cuda3std3__47nulloptE
	.align		8
        /*0068*/ 	.dword	_ZN34_INTERNAL_f340a598_4_k_cu_6cb7e83c4cuda3std3__48unexpectE
	.align		8
        /*0070*/ 	.dword	_ZN34_INTERNAL_f340a598_4_k_cu_6cb7e83c4cuda3std6ranges3__45__cpo4swapE
	.align		8
        /*0078*/ 	.dword	_ZN34_INTERNAL_f340a598_4_k_cu_6cb7e83c4cuda3std6ranges3__45__cpo9iter_moveE
	.align		8
        /*0080*/ 	.dword	_ZN34_INTERNAL_f340a598_4_k_cu_6cb7e83c4cuda3std6ranges3__45__cpo5beginE
	.align		8
        /*0088*/ 	.dword	_ZN34_INTERNAL_f340a598_4_k_cu_6cb7e83c4cuda3std6ranges3__45__cpo3endE
	.align		8
        /*0090*/ 	.dword	_ZN34_INTERNAL_f340a598_4_k_cu_6cb7e83c4cuda3std6ranges3__45__cpo6cbeginE
	.align		8
        /*0098*/ 	.dword	_ZN34_INTERNAL_f340a598_4_k_cu_6cb7e83c4cuda3std6ranges3__45__cpo4cendE
	.align		8
        /*00a0*/ 	.dword	_ZN34_INTERNAL_f340a598_4_k_cu_6cb7e83c4cuda3std6ranges3__45__cpo7advanceE
	.align		8
        /*00a8*/ 	.dword	_ZN34_INTERNAL_f340a598_4_k_cu_6cb7e83c4cuda3std6ranges3__45__cpo9iter_swapE
	.align		8
        /*00b0*/ 	.dword	_ZN34_INTERNAL_f340a598_4_k_cu_6cb7e83c4cuda3std6ranges3__45__cpo4nextE
	.align		8
        /*00b8*/ 	.dword	_ZN34_INTERNAL_f340a598_4_k_cu_6cb7e83c4cuda3std6ranges3__45__cpo4prevE
	.align		8
        /*00c0*/ 	.dword	_ZN34_INTERNAL_f340a598_4_k_cu_6cb7e83c4cuda3std6ranges3__45__cpo4dataE
	.align		8
        /*00c8*/ 	.dword	_ZN34_INTERNAL_f340a598_4_k_cu_6cb7e83c4cuda3std6ranges3__45__cpo5cdataE
	.align		8
        /*00d0*/ 	.dword	_ZN34_INTERNAL_f340a598_4_k_cu_6cb7e83c4cuda3std6ranges3__45__cpo4sizeE
	.align		8
        /*00d8*/ 	.dword	_ZN34_INTERNAL_f340a598_4_k_cu_6cb7e83c4cuda3std6ranges3__45__cpo5ssizeE
	.align		8
        /*00e0*/ 	.dword	_ZN34_INTERNAL_f340a598_4_k_cu_6cb7e83c4cuda3std6ranges3__45__cpo8distanceE
	.align		8
        /*00e8*/ 	.dword	_ZN34_INTERNAL_f340a598_4_k_cu_6cb7e83c6thrust24THRUST_300001_SM_1000_NS8cuda_cub3parE
	.align		8
        /*00f0*/ 	.dword	_ZN34_INTERNAL_f340a598_4_k_cu_6cb7e83c6thrust24THRUST_300001_SM_1000_NS8cuda_cub10par_nosyncE
	.align		8
        /*00f8*/ 	.dword	_ZN34_INTERNAL_f340a598_4_k_cu_6cb7e83c6thrust24THRUST_300001_SM_1000_NS6system6detail10sequential3seqE
	.align		8
        /*0100*/ 	.dword	_ZN34_INTERNAL_f340a598_4_k_cu_6cb7e83c6thrust24THRUST_300001_SM_1000_NS12placeholders2_1E
	.align		8
        /*0108*/ 	.dword	_ZN34_INTERNAL_f340a598_4_k_cu_6cb7e83c6thrust24THRUST_300001_SM_1000_NS12placeholders2_2E
	.align		8
        /*0110*/ 	.dword	_ZN34_INTERNAL_f340a598_4_k_cu_6cb7e83c6thrust24THRUST_300001_SM_1000_NS12placeholders2_3E
	.align		8
        /*0118*/ 	.dword	_ZN34_INTERNAL_f340a598_4_k_cu_6cb7e83c6thrust24THRUST_300001_SM_1000_NS12placeholders2_4E
	.align		8
        /*0120*/ 	.dword	_ZN34_INTERNAL_f340a598_4_k_cu_6cb7e83c6thrust24THRUST_300001_SM_1000_NS12placeholders2_5E
	.align		8
        /*0128*/ 	.dword	_ZN34_INTERNAL_f340a598_4_k_cu_6cb7e83c6thrust24THRUST_300001_SM_1000_NS12placeholders2_6E
	.align		8
        /*0130*/ 	.dword	_ZN34_INTERNAL_f340a598_4_k_cu_6cb7e83c6thrust24THRUST_300001_SM_1000_NS12placeholders2_7E
	.align		8
        /*0138*/ 	.dword	_ZN34_INTERNAL_f340a598_4_k_cu_6cb7e83c6thrust24THRUST_300001_SM_1000_NS12placeholders2_8E
	.align		8
        /*0140*/ 	.dword	_ZN34_INTERNAL_f340a598_4_k_cu_6cb7e83c6thrust24THRUST_300001_SM_1000_NS12placeholders2_9E
	.align		8
        /*0148*/ 	.dword	_ZN34_INTERNAL_f340a598_4_k_cu_6cb7e83c6thrust24THRUST_300001_SM_1000_NS12placeholders3_10E
	.align		8
        /*0150*/ 	.dword	_ZN34_INTERNAL_f340a598_4_k_cu_6cb7e83c6thrust24THRUST_300001_SM_1000_NS3seqE


//--------------------- .text._ZN3cub18CUB_300001_SM_10006detail11EmptyKernelIvEEvv --------------------------
	.section	.text._ZN3cub18CUB_300001_SM_10006detail11EmptyKernelIvEEvv,"ax",@progbits
	.align	128
        .global         _ZN3cub18CUB_300001_SM_10006detail11EmptyKernelIvEEvv
        .type           _ZN3cub18CUB_300001_SM_10006detail11EmptyKernelIvEEvv,@function
        .size           _ZN3cub18CUB_300001_SM_10006detail11EmptyKernelIvEEvv,(.L_x_26 - _ZN3cub18CUB_300001_SM_10006detail11EmptyKernelIvEEvv)
        .other          _ZN3cub18CUB_300001_SM_10006detail11EmptyKernelIvEEvv,@"STO_CUDA_ENTRY STV_DEFAULT"
_ZN3cub18CUB_300001_SM_10006detail11EmptyKernelIvEEvv:
.text._ZN3cub18CUB_300001_SM_10006detail11EmptyKernelIvEEvv:
[----:B------:R-:W-:Y:S01]  /*0000*/  LDC R1, c[0x0][0x37c] ;  /* 0x0000df00ff017b82 */ /* 0x000fe20000000800 */
[----:B------:R-:W-:Y:S05]  /*0010*/  EXIT ;  /* 0x000000000000794d */ /* 0x000fea0003800000 */
.L_x_0:
[----:B------:R-:W-:-:S00]  /*0020*/  BRA `(.L_x_0) ;  /* 0xfffffffc00fc7947 */ /* 0x000fc0000383ffff */
[----:B------:R-:W-:-:S00]  /*0030*/  NOP ;  /* 0x0000000000007918 */ /* 0x000fc00000000000 */
        /* <DEDUP_REMOVED lines=12> */
.L_x_26:


//--------------------- .text._Z21NegMellinConvKernel25Pii --------------------------
	.section	.text._Z21NegMellinConvKernel25Pii,"ax",@progbits
	.align	128
        .global         _Z21NegMellinConvKernel25Pii
        .type           _Z21NegMellinConvKernel25Pii,@function
        .size           _Z21NegMellinConvKernel25Pii,(.L_x_27 - _Z21NegMellinConvKernel25Pii)
        .other          _Z21NegMellinConvKernel25Pii,@"STO_CUDA_ENTRY STV_DEFAULT"
_Z21NegMellinConvKernel25Pii:
.text._Z21NegMellinConvKernel25Pii:
[----:B------:R-:W-:Y:S01]  /*0000*/  LDC R1, c[0x0][0x37c] ;  /* 0x0000df00ff017b82 */ /* 0x000fe20000000800 */
[----:B------:R-:W0:Y:S07]  /*0010*/  S2R R0, SR_TID.X ;  /* 0x0000000000007919 */ /* 0x000e2e0000002100 */
[----:B------:R-:W0:Y:S01]  /*0020*/  S2UR UR4, SR_CTAID.X ;  /* 0x00000000000479c3 */ /* 0x000e220000002500 */
[----:B------:R-:W1:Y:S07]  /*0030*/  LDCU UR5, c[0x0][0x388] ;  /* 0x00007100ff0577ac */ /* 0x000e6e0008000800 */
[----:B------:R-:W0:Y:S02]  /*0040*/  LDC R5, c[0x0][0x360] ;  /* 0x0000d800ff057b82 */ /* 0x000e240000000800 */
[----:B0-----:R-:W-:-:S05]  /*0050*/  IMAD R5, R5, UR4, R0 ;  /* 0x0000000405057c24 */ /* 0x001fca000f8e0200 */
[----:B-1----:R-:W-:-:S13]  /*0060*/  ISETP.GE.U32.AND P0, PT, R5, UR5, PT ;  /* 0x0000000505007c0c */ /* 0x002fda000bf06070 */
[----:B------:R-:W-:Y:S05]  /*0070*/  @P0 EXIT ;  /* 0x000000000000094d */ /* 0x000fea0003800000 */
[----:B------:R-:W0:Y:S01]  /*0080*/  LDC.64 R2, c[0x0][0x380] ;  /* 0x0000e000ff027b82 */ /* 0x000e220000000a00 */
[----:B------:R-:W1:Y:S01]  /*0090*/  LDCU.64 UR4, c[0x0][0x358] ;  /* 0x00006b00ff0477ac */ /* 0x000e620008000a00 */
[----:B0-----:R-:W-:-:S05]  /*00a0*/  IMAD.WIDE.U32 R2, R5, 0x4, R2 ;  /* 0x0000000405027825 */ /* 0x001fca00078e0002 */
[----:B-1----:R-:W2:Y:S02]  /*00b0*/  LDG.E R0, desc[UR4][R2.64] ;  /* 0x0000000402007981 */ /* 0x002ea4000c1e1900 */
[----:B--2---:R-:W-:-:S04]  /*00c0*/  SHF.R.S32.HI R5, RZ, 0xd, R0 ;  /* 0x0000000dff057819 */ /* 0x004fc80000011400 */
[----:B------:R-:W-:-:S05]  /*00d0*/  LOP3.LUT R5, R5, R0, RZ, 0x3c, !PT ;  /* 0x0000000005057212 */ /* 0x000fca00078e3cff */
[----:B------:R-:W-:Y:S01]  /*00e0*/  STG.E desc[UR4][R2.64], R5 ;  /* 0x0000000502007986 */ /* 0x000fe2000c101904 */
[----:B------:R-:W-:Y:S05]  /*00f0*/  EXIT ;  /* 0x000000000000794d */ /* 0x000fea0003800000 */
.L_x_1:
        /* <DEDUP_REMOVED lines=16> */
.L_x_27:


//--------------------- .text._Z21NegMellinConvKernel24Pii --------------------------
	.section	.text._Z21NegMellinConvKernel24Pii,"ax",@progbits
	.align	128
        .global         _Z21NegMellinConvKernel24Pii
        .type           _Z21NegMellinConvKernel24Pii,@function
        .size           _Z21NegMellinConvKernel24Pii,(.L_x_28 - _Z21NegMellinConvKernel24Pii)
        .other          _Z21NegMellinConvKernel24Pii,@"STO_CUDA_ENTRY STV_DEFAULT"
_Z21NegMellinConvKernel24Pii:
.text._Z21NegMellinConvKernel24Pii:
        /* <DEDUP_REMOVED lines=12> */
[----:B--2---:R-:W-:-:S04]  /*00c0*/  SHF.L.U32 R4, R0, 0xa, RZ ;  /* 0x0000000a00047819 */ /* 0x004fc800000006ff */
[----:B------:R-:W-:-:S04]  /*00d0*/  LOP3.LUT R5, R4, 0x7ff, RZ, 0x3c, !PT ;  /* 0x000007ff04057812 */ /* 0x000fc800078e3cff */
[----:B------:R-:W-:-:S05]  /*00e0*/  IADD3 R5, PT, PT, R0, R5, RZ ;  /* 0x0000000500057210 */ /* 0x000fca0007ffe0ff */
[----:B------:R-:W-:Y:S01]  /*00f0*/  STG.E desc[UR4][R2.64], R5 ;  /* 0x0000000502007986 */ /* 0x000fe2000c101904 */
[----:B------:R-:W-:Y:S05]  /*0100*/  EXIT ;  /* 0x000000000000794d */ /* 0x000fea0003800000 */
.L_x_2:
        /* <DEDUP_REMOVED lines=15> */
.L_x_28:


//--------------------- .text._Z21NegMellinConvKernel23Pii --------------------------
	.section	.text._Z21NegMellinConvKernel23Pii,"ax",@progbits
	.align	128
        .global         _Z21NegMellinConvKernel23Pii
        .type           _Z21NegMellinConvKernel23Pii,@function
        .size           _Z21NegMellinConvKernel23Pii,(.L_x_29 - _Z21NegMellinConvKernel23Pii)
        .other          _Z21NegMellinConvKernel23Pii,@"STO_CUDA_ENTRY STV_DEFAULT"
_Z21NegMellinConvKernel23Pii:
.text._Z21NegMellinConvKernel23Pii:
        /* <DEDUP_REMOVED lines=16> */
.L_x_3:
        /* <DEDUP_REMOVED lines=16> */
.L_x_29:


//--------------------- .text._Z21NegMellinConvKernel22Pii --------------------------
	.section	.text._Z21NegMellinConvKernel22Pii,"ax",@progbits
	.align	128
        .global         _Z21NegMellinConvKernel22Pii
        .type           _Z21NegMellinConvKernel22Pii,@function
        .size           _Z21NegMellinConvKernel22Pii,(.L_x_30 - _Z21NegMellinConvKernel22Pii)
        .other          _Z21NegMellinConvKernel22Pii,@"STO_CUDA_ENTRY STV_DEFAULT"
_Z21NegMellinConvKernel22Pii:
.text._Z21NegMellinConvKernel22Pii:
        /* <DEDUP_REMOVED lines=12> */
[----:B--2---:R-:W-:-:S04]  /*00c0*/  LEA R0, R0, R0, 0x9 ;  /* 0x0000000000007211 */ /* 0x004fc800078e48ff */
[----:B------:R-:W-:-:S05]  /*00d0*/  IADD3 R5, PT, PT, R0, 0x1, RZ ;  /* 0x0000000100057810 */ /* 0x000fca0007ffe0ff */
[----:B------:R-:W-:Y:S01]  /*00e0*/  STG.E desc[UR4][R2.64], R5 ;  /* 0x0000000502007986 */ /* 0x000fe2000c101904 */
[----:B------:R-:W-:Y:S05]  /*00f0*/  EXIT ;  /* 0x000000000000794d */ /* 0x000fea0003800000 */
.L_x_4:
        /* <DEDUP_REMOVED lines=16> */
.L_x_30:


//--------------------- .text._Z21NegMellinConvKernel21Pii --------------------------
	.section	.text._Z21NegMellinConvKernel21Pii,"ax",@progbits
	.align	128
        .global         _Z21NegMellinConvKernel21Pii
        .type           _Z21NegMellinConvKernel21Pii,@function
        .size           _Z21NegMellinConvKernel21Pii,(.L_x_31 - _Z21NegMellinConvKernel21Pii)
        .other          _Z21NegMellinConvKernel21Pii,@"STO_CUDA_ENTRY STV_DEFAULT"
_Z21NegMellinConvKernel21Pii:
.text._Z21NegMellinConvKernel21Pii:
        /* <DEDUP_REMOVED lines=16> */
.L_x_5:
        /* <DEDUP_REMOVED lines=16> */
.L_x_31:


//--------------------- .text._Z21NegMellinConvKernel20Pii --------------------------
	.section	.text._Z21NegMellinConvKernel20Pii,"ax",@progbits
	.align	128
        .global         _Z21NegMellinConvKernel20Pii
        .type           _Z21NegMellinConvKernel20Pii,@function
        .size           _Z21NegMellinConvKernel20Pii,(.L_x_32 - _Z21NegMellinConvKernel20Pii)
        .other          _Z21NegMellinConvKernel20Pii,@"STO_CUDA_ENTRY STV_DEFAULT"
_Z21NegMellinConvKernel20Pii:
.text._Z21NegMellinConvKernel20Pii:
        /* <DEDUP_REMOVED lines=17> */
.L_x_6:
        /* <DEDUP_REMOVED lines=15> */
.L_x_32:


//--------------------- .text._Z21NegMellinConvKernel19Pii --------------------------
	.section	.text._Z21NegMellinConvKernel19Pii,"ax",@progbits
	.align	128
        .global         _Z21NegMellinConvKernel19Pii
        .type           _Z21NegMellinConvKernel19Pii,@function
        .size           _Z21NegMellinConvKernel19Pii,(.L_x_33 - _Z21NegMellinConvKernel19Pii)
        .other          _Z21NegMellinConvKernel19Pii,@"STO_CUDA_ENTRY STV_DEFAULT"
_Z21NegMellinConvKernel19Pii:
.text._Z21NegMellinConvKernel19Pii:
        /* <DEDUP_REMOVED lines=16> */
.L_x_7:
        /* <DEDUP_REMOVED lines=16> */
.L_x_33:


//--------------------- .text._Z21NegMellinConvKernel18Pii --------------------------
	.section	.text._Z21NegMellinConvKernel18Pii,"ax",@progbits
	.align	128
        .global         _Z21NegMellinConvKernel18Pii
        .type           _Z21NegMellinConvKernel18Pii,@function
        .size           _Z21NegMellinConvKernel18Pii,(.L_x_34 - _Z21NegMellinConvKernel18Pii)
        .other          _Z21NegMellinConvKernel18Pii,@"STO_CUDA_ENTRY STV_DEFAULT"
_Z21NegMellinConvKernel18Pii:
.text._Z21NegMellinConvKernel18Pii:
        /* <DEDUP_REMOVED lines=16> */
.L_x_8:
        /* <DEDUP_REMOVED lines=16> */
.L_x_34:


//--------------------- .text._Z21NegMellinConvKernel17Pii --------------------------
	.section	.text._Z21NegMellinConvKernel17Pii,"ax",@progbits
	.align	128
        .global         _Z21NegMellinConvKernel17Pii
        .type           _Z21NegMellinConvKernel17Pii,@function
        .size           _Z21NegMellinConvKernel17Pii,(.L_x_35 - _Z21NegMellinConvKernel17Pii)
        .other          _Z21NegMellinConvKernel17Pii,@"STO_CUDA_ENTRY STV_DEFAULT"
_Z21NegMellinConvKernel17Pii:
.text._Z21NegMellinConvKernel17Pii:
        /* <DEDUP_REMOVED lines=16> */
.L_x_9:
        /* <DEDUP_REMOVED lines=16> */
.L_x_35:


//--------------------- .text._Z21NegMellinConvKernel16Pii --------------------------
	.section	.text._Z21NegMellinConvKernel16Pii,"ax",@progbits
	.align	128
        .global         _Z21NegMellinConvKernel16Pii
        .type           _Z21NegMellinConvKernel16Pii,@function
        .size           _Z21NegMellinConvKernel16Pii,(.L_x_36 - _Z21NegMellinConvKernel16Pii)
        .other          _Z21NegMellinConvKernel16Pii,@"STO_CUDA_ENTRY STV_DEFAULT"
_Z21NegMellinConvKernel16Pii:
.text._Z21NegMellinConvKernel16Pii:
        /* <DEDUP_REMOVED lines=17> */
.L_x_10:
        /* <DEDUP_REMOVED lines=15> */
.L_x_36:


//--------------------- .text._Z21NegMellinConvKernel15Pii --------------------------
	.section	.text._Z21NegMellinConvKernel15Pii,"ax",@progbits
	.align	128
        .global         _Z21NegMellinConvKernel15Pii
        .type           _Z21NegMellinConvKernel15Pii,@function
        .size           _Z21NegMellinConvKernel15Pii,(.L_x_37 - _Z21NegMellinConvKernel15Pii)
        .other          _Z21NegMellinConvKernel15Pii,@"STO_CUDA_ENTRY STV_DEFAULT"
_Z21NegMellinConvKernel15Pii:
.text._Z21NegMellinConvKernel15Pii:
        /* <DEDUP_REMOVED lines=16> */
.L_x_11:
        /* <DEDUP_REMOVED lines=16> */
.L_x_37:


//--------------------- .text._Z21NegMellinConvKernel14Pii --------------------------
	.section	.text._Z21NegMellinConvKernel14Pii,"ax",@progbits
	.align	128
        .global         _Z21NegMellinConvKernel14Pii
        .type           _Z21NegMellinConvKernel14Pii,@function
        .size           _Z21NegMellinConvKernel14Pii,(.L_x_38 - _Z21NegMellinConvKernel14Pii)
        .other          _Z21NegMellinConvKernel14Pii,@"STO_CUDA_ENTRY STV_DEFAULT"
_Z21NegMellinConvKernel14Pii:
.text._Z21NegMellinConvKernel14Pii:
        /* <DEDUP_REMOVED lines=16> */
.L_x_12:
        /* <DEDUP_REMOVED lines=16> */
.L_x_38:


//--------------------- .text._Z21NegMellinConvKernel13Pii --------------------------
	.section	.text._Z21NegMellinConvKernel13Pii,"ax",@progbits
	.align	128
        .global         _Z21NegMellinConvKernel13Pii
        .type           _Z21NegMellinConvKernel13Pii,@function
        .size           _Z21NegMellinConvKernel13Pii,(.L_x_39 - _Z21NegMellinConvKernel13Pii)
        .other          _Z21NegMellinConvKernel13Pii,@"STO_CUDA_ENTRY STV_DEFAULT"
_Z21NegMellinConvKernel13Pii:
.text._Z21NegMellinConvKernel13Pii:
        /* <DEDUP_REMOVED lines=16> */
.L_x_13:
        /* <DEDUP_REMOVED lines=16> */
.L_x_39:


//--------------------- .text._Z21NegMellinConvKernel12Pii --------------------------
	.section	.text._Z21NegMellinConvKernel12Pii,"ax",@progbits
	.align	128
        .global         _Z21NegMellinConvKernel12Pii
        .type           _Z21NegMellinConvKernel12Pii,@function
        .size           _Z21NegMellinConvKernel12Pii,(.L_x_40 - _Z21NegMellinConvKernel12Pii)
        .other          _Z21NegMellinConvKernel12Pii,@"STO_CUDA_ENTRY STV_DEFAULT"
_Z21NegMellinConvKernel12Pii:
.text._Z21NegMellinConvKernel12Pii:
        /* <DEDUP_REMOVED lines=17> */
.L_x_14:
        /* <DEDUP_REMOVED lines=15> */
.L_x_40:


//--------------------- .text._Z21NegMellinConvKernel11Pii --------------------------
	.section	.text._Z21NegMellinConvKernel11Pii,"ax",@progbits
	.align	128
        .global         _Z21NegMellinConvKernel11Pii
        .type           _Z21NegMellinConvKernel11Pii,@function
        .size           _Z21NegMellinConvKernel11Pii,(.L_x_41 - _Z21NegMellinConvKernel11Pii)
        .other          _Z21NegMellinConvKernel11Pii,@"STO_CUDA_ENTRY STV_DEFAULT"
_Z21NegMellinConvKernel11Pii:
.text._Z21NegMellinConvKernel11Pii:
        /* <DEDUP_REMOVED lines=16> */
.L_x_15:
        /* <DEDUP_REMOVED lines=16> */
.L_x_41:


//--------------------- .text._Z21NegMellinConvKernel10Pii --------------------------
	.section	.text._Z21NegMellinConvKernel10Pii,"ax",@progbits
	.align	128
        .global         _Z21NegMellinConvKernel10Pii
        .type           _Z21NegMellinConvKernel10Pii,@function
        .size           _Z21NegMellinConvKernel10Pii,(.L_x_42 - _Z21NegMellinConvKernel10Pii)
        .other          _Z21NegMellinConvKernel10Pii,@"STO_CUDA_ENTRY STV_DEFAULT"
_Z21NegMellinConvKernel10Pii:
.text._Z21NegMellinConvKernel10Pii:
        /* <DEDUP_REMOVED lines=16> */
.L_x_16:
        /* <DEDUP_REMOVED lines=16> */
.L_x_42:


//--------------------- .text._Z20NegMellinConvKernel9Pii --------------------------
	.section	.text._Z20NegMellinConvKernel9Pii,"ax",@progbits
	.align	128
        .global         _Z20NegMellinConvKernel9Pii
        .type           _Z20NegMellinConvKernel9Pii,@function
        .size           _Z20NegMellinConvKernel9Pii,(.L_x_43 - _Z20NegMellinConvKernel9Pii)
        .other          _Z20NegMellinConvKernel9Pii,@"STO_CUDA_ENTRY STV_DEFAULT"
_Z20NegMellinConvKernel9Pii:
.text._Z20NegMellinConvKernel9Pii:
        /* <DEDUP_REMOVED lines=16> */
.L_x_17:
        /* <DEDUP_REMOVED lines=16> */
.L_x_43:


//--------------------- .text._Z20NegMellinConvKernel8Pii --------------------------
	.section	.text._Z20NegMellinConvKernel8Pii,"ax",@progbits
	.align	128
        .global         _Z20NegMellinConvKernel8Pii
        .type           _Z20NegMellinConvKernel8Pii,@function
        .size           _Z20NegMellinConvKernel8Pii,(.L_x_44 - _Z20NegMellinConvKernel8Pii)
        .other          _Z20NegMellinConvKernel8Pii,@"STO_CUDA_ENTRY STV_DEFAULT"
_Z20NegMellinConvKernel8Pii:
.text._Z20NegMellinConvKernel8Pii:
        /* <DEDUP_REMOVED lines=17> */
.L_x_18:
        /* <DEDUP_REMOVED lines=15> */
.L_x_44:


//--------------------- .text._Z20NegMellinConvKernel7Pii --------------------------
	.section	.text._Z20NegMellinConvKernel7Pii,"ax",@progbits
	.align	128
        .global         _Z20NegMellinConvKernel7Pii
        .type           _Z20NegMellinConvKernel7Pii,@function
        .size           _Z20NegMellinConvKernel7Pii,(.L_x_45 - _Z20NegMellinConvKernel7Pii)
        .other          _Z20NegMellinConvKernel7Pii,@"STO_CUDA_ENTRY STV_DEFAULT"
_Z20NegMellinConvKernel7Pii:
.text._Z20NegMellinConvKernel7Pii:
        /* <DEDUP_REMOVED lines=16> */
.L_x_19:
        /* <DEDUP_REMOVED lines=16> */
.L_x_45:


//--------------------- .text._Z20NegMellinConvKernel6Pii --------------------------
	.section	.text._Z20NegMellinConvKernel6Pii,"ax",@progbits
	.align	128
        .global         _Z20NegMellinConvKernel6Pii
        .type           _Z20NegMellinConvKernel6Pii,@function
        .size           _Z20NegMellinConvKernel6Pii,(.L_x_46 - _Z20NegMellinConvKernel6Pii)
        .other          _Z20NegMellinConvKernel6Pii,@"STO_CUDA_ENTRY STV_DEFAULT"
_Z20NegMellinConvKernel6Pii:
.text._Z20NegMellinConvKernel6Pii:
        /* <DEDUP_REMOVED lines=16> */
.L_x_20:
        /* <DEDUP_REMOVED lines=16> */
.L_x_46:


//--------------------- .text._Z20NegMellinConvKernel5Pii --------------------------
	.section	.text._Z20NegMellinConvKernel5Pii,"ax",@progbits
	.align	128
        .global         _Z20NegMellinConvKernel5Pii
        .type           _Z20NegMellinConvKernel5Pii,@function
        .size           _Z20NegMellinConvKernel5Pii,(.L_x_47 - _Z20NegMellinConvKernel5Pii)
        .other          _Z20NegMellinConvKernel5Pii,@"STO_CUDA_ENTRY STV_DEFAULT"
_Z20NegMellinConvKernel5Pii:
.text._Z20NegMellinConvKernel5Pii:
        /* <DEDUP_REMOVED lines=16> */
.L_x_21:
        /* <DEDUP_REMOVED lines=16> */
.L_x_47:


//--------------------- .text._Z20NegMellinConvKernel4Pii --------------------------
	.section	.text._Z20NegMellinConvKernel4Pii,"ax",@progbits
	.align	128
        .global         _Z20NegMellinConvKernel4Pii
        .type           _Z20NegMellinConvKernel4Pii,@function
        .size           _Z20NegMellinConvKernel4Pii,(.L_x_48 - _Z20NegMellinConvKernel4Pii)
        .other          _Z20NegMellinConvKernel4Pii,@"STO_CUDA_ENTRY STV_DEFAULT"
_Z20NegMellinConvKernel4Pii:
.text._Z20NegMellinConvKernel4Pii:
        /* <DEDUP_REMOVED lines=17> */
.L_x_22:
        /* <DEDUP_REMOVED lines=15> */
.L_x_48:


//--------------------- .text._Z20NegMellinConvKernel3Pii --------------------------
	.section	.text._Z20NegMellinConvKernel3Pii,"ax",@progbits
	.align	128
        .global         _Z20NegMellinConvKernel3Pii
        .type           _Z20NegMellinConvKernel3Pii,@function
        .size           _Z20NegMellinConvKernel3Pii,(.L_x_49 - _Z20NegMellinConvKernel3Pii)
        .other          _Z20NegMellinConvKernel3Pii,@"STO_CUDA_ENTRY STV_DEFAULT"
_Z20NegMellinConvKernel3Pii:
.text._Z20NegMellinConvKernel3Pii:
        /* <DEDUP_REMOVED lines=16> */
.L_x_23:
        /* <DEDUP_REMOVED lines=16> */
.L_x_49:


//--------------------- .text._Z20NegMellinConvKernel2Pii --------------------------
	.section	.text._Z20NegMellinConvKernel2Pii,"ax",@progbits
	.align	128
        .global         _Z20NegMellinConvKernel2Pii
        .type           _Z20NegMellinConvKernel2Pii,@function
        .size           _Z20NegMellinConvKernel2Pii,(.L_x_50 - _Z20NegMellinConvKernel2Pii)
        .other          _Z20NegMellinConvKernel2Pii,@"STO_CUDA_ENTRY STV_DEFAULT"
_Z20NegMellinConvKernel2Pii:
.text._Z20NegMellinConvKernel2Pii:
        /* <DEDUP_REMOVED lines=11> */
[----:B-1----:R-:W2:Y:S01]  /*00b0*/  LDG.E R4, desc[UR4][R2.64] ;  /* 0x0000000402047981 */ /* 0x002ea2000c1e1900 */
[----:B------:R-:W-:-:S05]  /*00c0*/  HFMA2 R5, -RZ, RZ, 0, 1.78813934326171875e-07 ;  /* 0x00000003ff057431 */ /* 0x000fca00000001ff */
[----:B--2---:R-:W-:Y:S01]  /*00d0*/  IMAD R5, R4, R5, 0x7 ;  /* 0x0000000704057424 */ /* 0x004fe200078e0205 */
[----:B------:R-:W-:-:S05]  /*00e0*/  MOV R4, RZ ;  /* 0x000000ff00047202 */ /* 0x000fca0000000f00 */
[----:B------:R-:W-:-:S05]  /*00f0*/  IMAD.HI R0, R5, -0x7e18dd3d, R4 ;  /* 0x81e722c305007827 */ /* 0x000fca00078e0204 */
[----:B------:R-:W-:-:S04]  /*0100*/  SHF.R.U32.HI R7, RZ, 0x1f, R0 ;  /* 0x0000001fff077819 */ /* 0x000fc80000011600 */
[----:B------:R-:W-:-:S05]  /*0110*/  LEA.HI.SX32 R7, R0, R7, 0x17 ;  /* 0x0000000700077211 */ /* 0x000fca00078fbaff */
[----:B------:R-:W-:-:S05]  /*0120*/  IMAD R7, R7, -0x3f1, R5 ;  /* 0xfffffc0f07077824 */ /* 0x000fca00078e0205 */
[----:B------:R-:W-:Y:S01]  /*0130*/  STG.E desc[UR4][R2.64], R7 ;  /* 0x0000000702007986 */ /* 0x000fe2000c101904 */
[----:B------:R-:W-:Y:S05]  /*0140*/  EXIT ;  /* 0x000000000000794d */ /* 0x000fea0003800000 */
.L_x_24:
        /* <DEDUP_REMOVED lines=11> */
.L_x_50:


//--------------------- .text._Z20NegMellinConvKernel1Pii --------------------------
	.section	.text._Z20NegMellinConvKernel1Pii,"ax",@progbits
	.align	128
        .global         _Z20NegMellinConvKernel1Pii
        .type           _Z20NegMellinConvKernel1Pii,@function
        .size           _Z20NegMellinConvKernel1Pii,(.L_x_51 - _Z20NegMellinConvKernel1Pii)
        .other          _Z20NegMellinConvKernel1Pii,@"STO_CUDA_ENTRY STV_DEFAULT"
_Z20NegMellinConvKernel1Pii:
.text._Z20NegMellinConvKernel1Pii:
        /* <DEDUP_REMOVED lines=16> */
.L_x_25:
        /* <DEDUP_REMOVED lines=16> */
.L_x_51:


//--------------------- .nv.shared.reserved.0     --------------------------
	.section	.nv.shared.reserved.0,"aw",@nobits
	.weak		__nv_reservedSMEM_offset_0_alias
	.size		__nv_reservedSMEM_offset_0_alias, 0, 64
	.other		__nv_reservedSMEM_offset_0_alias,@"STO_CUDA_RESERVED_SHARED STV_DEFAULT"
__nv_reservedSMEM_offset_0_alias:
	.zero		0
	.zero		64


//--------------------- .nv.global                --------------------------
	.section	.nv.global,"aw",@nobits
.nv.global:
	.type		_ZN34_INTERNAL_f340a598_4_k_cu_6cb7e83c6thrust24THRUST_300001_SM_1000_NS3seqE,@object
	.size		_ZN34_INTERNAL_f340a598_4_k_cu_6cb7e83c6thrust24THRUST_300001_SM_1000_NS3seqE,(_ZN34_INTERNAL_f340a598_4_k_cu_6cb7e83c4cuda3std3__48in_placeE - _ZN34_INTERNAL_f340a598_4_k_cu_6cb7e83c6thrust24THRUST_300001_SM_1000_NS3seqE)
_ZN34_INTERNAL_f340a598_4_k_cu_6cb7e83c6thrust24THRUST_300001_SM_1000_NS3seqE:
	.zero		1
	.type		_ZN34_INTERNAL_f340a598_4_k_cu_6cb7e83c4cuda3std3__48in_placeE,@object
	.size		_ZN34_INTERNAL_f340a598_4_k_cu_6cb7e83c4cuda3std3__48in_placeE,(_ZN34_INTERNAL_f340a598_4_k_cu_6cb7e83c4cuda3std6ranges3__45__cpo4sizeE - _ZN34_INTERNAL_f340a598_4_k_cu_6cb7e83c4cuda3std3__48in_placeE)
_ZN34_INTERNAL_f340a598_4_k_cu_6cb7e83c4cuda3std3__48in_placeE:
	.zero		1
	.type		_ZN34_INTERNAL_f340a598_4_k_cu_6cb7e83c4cuda3std6ranges3__45__cpo4sizeE,@object
	.size		_ZN34_INTERNAL_f340a598_4_k_cu_6cb7e83c4cuda3std6ranges3__45__cpo4sizeE,(_ZN34_INTERNAL_f340a598_4_k_cu_6cb7e83c6thrust24THRUST_300001_SM_1000_NS12placeholders2_3E - _ZN34_INTERNAL_f340a598_4_k_cu_6cb7e83c4cuda3std6ranges3__45__cpo4sizeE)
_ZN34_INTERNAL_f340a598_4_k_cu_6cb7e83c4cuda3std6ranges3__45__cpo4sizeE:
	.zero		1
	.type		_ZN34_INTERNAL_f340a598_4_k_cu_6cb7e83c6thrust24THRUST_300001_SM_1000_NS12placeholders2_3E,@object
	.size		_ZN34_INTERNAL_f340a598_4_k_cu_6cb7e83c6thrust24THRUST_300001_SM_1000_NS12placeholders2_3E,(_ZN34_INTERNAL_f340a598_4_k_cu_6cb7e83c4cuda3std3__45__cpo6cbeginE - _ZN34_INTERNAL_f340a598_4_k_cu_6cb7e83c6thrust24THRUST_300001_SM_1000_NS12placeholders2_3E)
_ZN34_INTERNAL_f340a598_4_k_cu_6cb7e83c6thrust24THRUST_300001_SM_1000_NS12placeholders2_3E:
	.zero		1
	.type		_ZN34_INTERNAL_f340a598_4_k_cu_6cb7e83c4cuda3std3__45__cpo6cbeginE,@object
	.size		_ZN34_INTERNAL_f340a598_4_k_cu_6cb7e83c4cuda3std3__45__cpo6cbeginE,(_ZN34_INTERNAL_f340a598_4_k_cu_6cb7e83c4cuda3std6ranges3__45__cpo6cbeginE - _ZN34_INTERNAL_f340a598_4_k_cu_6cb7e83c4cuda3std3__45__cpo6cbeginE)
_ZN34_INTERNAL_f340a598_4_k_cu_6cb7e83c4cuda3std3__45__cpo6cbeginE:
	.zero		1
	.type		_ZN34_INTERNAL_f340a598_4_k_cu_6cb7e83c4cuda3std6ranges3__45__cpo6cbeginE,@object
	.size		_ZN34_INTERNAL_f340a598_4_k_cu_6cb7e83c4cuda3std6ranges3__45__cpo6cbeginE,(_ZN34_INTERNAL_f340a598_4_k_cu_6cb7e83c6thrust24THRUST_300001_SM_1000_NS12placeholders2_7E - _ZN34_INTERNAL_f340a598_4_k_cu_6cb7e83c4cuda3std6ranges3__45__cpo6cbeginE)
_ZN34_INTERNAL_f340a598_4_k_cu_6cb7e83c4cuda3std6ranges3__45__cpo6cbeginE:
	.zero		1
	.type		_ZN34_INTERNAL_f340a598_4_k_cu_6cb7e83c6thrust24THRUST_300001_SM_1000_NS12placeholders2_7E,@object
	.size		_ZN34_INTERNAL_f340a598_4_k_cu_6cb7e83c6thrust24THRUST_300001_SM_1000_NS12placeholders2_7E,(_ZN34_INTERNAL_f340a598_4_k_cu_6cb7e83c4cuda3std3__45__cpo7crbeginE - _ZN34_INTERNAL_f340a598_4_k_cu_6cb7e83c6thrust24THRUST_300001_SM_1000_NS12placeholders2_7E)
_ZN34_INTERNAL_f340a598_4_k_cu_6cb7e83c6thrust24THRUST_300001_SM_1000_NS12placeholders2_7E:
	.zero		1
	.type		_ZN34_INTERNAL_f340a598_4_k_cu_6cb7e83c4cuda3std3__45__cpo7crbeginE,@object
	.size		_ZN34_INTERNAL_f340a598_4_k_cu_6cb7e83c4cuda3std3__45__cpo7crbeginE,(_ZN34_INTERNAL_f340a598_4_k_cu_6cb7e83c4cuda3std6ranges3__45__cpo4nextE - _ZN34_INTERNAL_f340a598_4_k_cu_6cb7e83c4cuda3std3__45__cpo7crbeginE)
_ZN34_INTERNAL_f340a598_4_k_cu_6cb7e83c4cuda3std3__45__cpo7crbeginE:
	.zero		1
	.type		_ZN34_INTERNAL_f340a598_4_k_cu_6cb7e83c4cuda3std6ranges3__45__cpo4nextE,@object
	.size		_ZN34_INTERNAL_f340a598_4_k_cu_6cb7e83c4cuda3std6ranges3__45__cpo4nextE,(_ZN34_INTERNAL_f340a598_4_k_cu_6cb7e83c4cuda3std6ranges3__45__cpo4swapE - _ZN34_INTERNAL_f340a598_4_k_cu_6cb7e83c4cuda3std6ranges3__45__cpo4nextE)
_ZN34_INTERNAL_f340a598_4_k_cu_6cb7e83c4cuda3std6ranges3__45__cpo4nextE:
	.zero		1
	.type		_ZN34_INTERNAL_f340a598_4_k_cu_6cb7e83c4cuda3std6ranges3__45__cpo4swapE,@object
	.size		_ZN34_INTERNAL_f340a598_4_k_cu_6cb7e83c4cuda3std6ranges3__45__cpo4swapE,(_ZN34_INTERNAL_f340a598_4_k_cu_6cb7e83c6thrust24THRUST_300001_SM_1000_NS8cuda_cub10par_nosyncE - _ZN34_INTERNAL_f340a598_4_k_cu_6cb7e83c4cuda3std6ranges3__45__cpo4swapE)
_ZN34_INTERNAL_f340a598_4_k_cu_6cb7e83c4cuda3std6ranges3__45__cpo4swapE:
	.zero		1
	.type		_ZN34_INTERNAL_f340a598_4_k_cu_6cb7e83c6thrust24THRUST_300001_SM_1000_NS8cuda_cub10par_nosyncE,@object
	.size		_ZN34_INTERNAL_f340a598_4_k_cu_6cb7e83c6thrust24THRUST_300001_SM_1000_NS8cuda_cub10par_nosyncE,(_ZN34_INTERNAL_f340a598_4_k_cu_6cb7e83c6thrust24THRUST_300001_SM_1000_NS12placeholders2_9E - _ZN34_INTERNAL_f340a598_4_k_cu_6cb7e83c6thrust24THRUST_300001_SM_1000_NS8cuda_cub10par_nosyncE)
_ZN34_INTERNAL_f340a598_4_k_cu_6cb7e83c6thrust24THRUST_300001_SM_1000_NS8cuda_cub10par_nosyncE:
	.zero		1
	.type		_ZN34_INTERNAL_f340a598_4_k_cu_6cb7e83c6thrust24THRUST_300001_SM_1000_NS12placeholders2_9E,@object
	.size		_ZN34_INTERNAL_f340a598_4_k_cu_6cb7e83c6thrust24THRUST_300001_SM_1000_NS12placeholders2_9E,(_ZN34_INTERNAL_f340a598_4_k_cu_6cb7e83c4cuda3std3__436_GLOBAL__N__f340a598_4_k_cu_6cb7e83c6ignoreE - _ZN34_INTERNAL_f340a598_4_k_cu_6cb7e83c6thrust24THRUST_300001_SM_1000_NS12placeholders2_9E)
_ZN34_INTERNAL_f340a598_4_k_cu_6cb7e83c6thrust24THRUST_300001_SM_1000_NS12placeholders2_9E:
	.zero		1
	.type		_ZN34_INTERNAL_f340a598_4_k_cu_6cb7e83c4cuda3std3__436_GLOBAL__N__f340a598_4_k_cu_6cb7e83c6ignoreE,@object
	.size		_ZN34_INTERNAL_f340a598_4_k_cu_6cb7e83c4cuda3std3__436_GLOBAL__N__f340a598_4_k_cu_6cb7e83c6ignoreE,(_ZN34_INTERNAL_f340a598_4_k_cu_6cb7e83c4cuda3std6ranges3__45__cpo4dataE - _ZN34_INTERNAL_f340a598_4_k_cu_6cb7e83c4cuda3std3__436_GLOBAL__N__f340a598_4_k_cu_6cb7e83c6ignoreE)
_ZN34_INTERNAL_f340a598_4_k_cu_6cb7e83c4cuda3std3__436_GLOBAL__N__f340a598_4_k_cu_6cb7e83c6ignoreE:
	.zero		1
	.type		_ZN34_INTERNAL_f340a598_4_k_cu_6cb7e83c4cuda3std6ranges3__45__cpo4dataE,@object
	.size		_ZN34_INTERNAL_f340a598_4_k_cu_6cb7e83c4cuda3std6ranges3__45__cpo4dataE,(_ZN34_INTERNAL_f340a598_4_k_cu_6cb7e83c6thrust24THRUST_300001_SM_1000_NS12placeholders2_1E - _ZN34_INTERNAL_f340a598_4_k_cu_6cb7e83c4cuda3std6ranges3__45__cpo4dataE)
_ZN34_INTERNAL_f340a598_4_k_cu_6cb7e83c4cuda3std6ranges3__45__cpo4dataE:
	.zero		1
	.type		_ZN34_INTERNAL_f340a598_4_k_cu_6cb7e83c6thrust24THRUST_300001_SM_1000_NS12placeholders2_1E,@object
	.size		_ZN34_INTERNAL_f340a598_4_k_cu_6cb7e83c6thrust24THRUST_300001_SM_1000_NS12placeholders2_1E,(_ZN34_INTERNAL_f340a598_4_k_cu_6cb7e83c4cuda3std3__45__cpo5beginE - _ZN34_INTERNAL_f340a598_4_k_cu_6cb7e83c6thrust24THRUST_300001_SM_1000_NS12placeholders2_1E)
_ZN34_INTERNAL_f340a598_4_k_cu_6cb7e83c6thrust24THRUST_300001_SM_1000_NS12placeholders2_1E:
	.zero		1
	.type		_ZN34_INTERNAL_f340a598_4_k_cu_6cb7e83c4cuda3std3__45__cpo5beginE,@object
	.size		_ZN34_INTERNAL_f340a598_4_k_cu_6cb7e83c4cuda3std3__45__cpo5beginE,(_ZN34_INTERNAL_f340a598_4_k_cu_6cb7e83c4cuda3std6ranges3__45__cpo5beginE - _ZN34_INTERNAL_f340a598_4_k_cu_6cb7e83c4cuda3std3__45__cpo5beginE)
_ZN34_INTERNAL_f340a598_4_k_cu_6cb7e83c4cuda3std3__45__cpo5beginE:
	.zero		1
	.type		_ZN34_INTERNAL_f340a598_4_k_cu_6cb7e83c4cuda3std6ranges3__45__cpo5beginE,@object
	.size		_ZN34_INTERNAL_f340a598_4_k_cu_6cb7e83c4cuda3std6ranges3__45__cpo5beginE,(_ZN34_INTERNAL_f340a598_4_k_cu_6cb7e83c6thrust24THRUST_300001_SM_1000_NS12placeholders2_5E - _ZN34_INTERNAL_f340a598_4_k_cu_6cb7e83c4cuda3std6ranges3__45__cpo5beginE)
_ZN34_INTERNAL_f340a598_4_k_cu_6cb7e83c4cuda3std6ranges3__45__cpo5beginE:
	.zero		1
	.type		_ZN34_INTERNAL_f340a598_4_k_cu_6cb7e83c6thrust24THRUST_300001_SM_1000_NS12placeholders2_5E,@object
	.size		_ZN34_INTERNAL_f340a598_4_k_cu_6cb7e83c6thrust24THRUST_300001_SM_1000_NS12placeholders2_5E,(_ZN34_INTERNAL_f340a598_4_k_cu_6cb7e83c4cuda3std3__45__cpo6rbeginE - _ZN34_INTERNAL_f340a598_4_k_cu_6cb7e83c6thrust24THRUST_300001_SM_1000_NS12placeholders2_5E)
_ZN34_INTERNAL_f340a598_4_k_cu_6cb7e83c6thrust24THRUST_300001_SM_1000_NS12placeholders2_5E:
	.zero		1
	.type		_ZN34_INTERNAL_f340a598_4_k_cu_6cb7e83c4cuda3std3__45__cpo6rbeginE,@object
	.size		_ZN34_INTERNAL_f340a598_4_k_cu_6cb7e83c4cuda3std3__45__cpo6rbeginE,(_ZN34_INTERNAL_f340a598_4_k_cu_6cb7e83c4cuda3std6ranges3__45__cpo7advanceE - _ZN34_INTERNAL_f340a598_4_k_cu_6cb7e83c4cuda3std3__45__cpo6rbeginE)
_ZN34_INTERNAL_f340a598_4_k_cu_6cb7e83c4cuda3std3__45__cpo6rbeginE:
	.zero		1
	.type		_ZN34_INTERNAL_f340a598_4_k_cu_6cb7e83c4cuda3std6ranges3__45__cpo7advanceE,@object
	.size		_ZN34_INTERNAL_f340a598_4_k_cu_6cb7e83c4cuda3std6ranges3__45__cpo7advanceE,(_ZN34_INTERNAL_f340a598_4_k_cu_6cb7e83c4cuda3std3__47nulloptE - _ZN34_INTERNAL_f340a598_4_k_cu_6cb7e83c4cuda3std6ranges3__45__cpo7advanceE)
_ZN34_INTERNAL_f340a598_4_k_cu_6cb7e83c4cuda3std6ranges3__45__cpo7advanceE:
	.zero		1
	.type		_ZN34_INTERNAL_f340a598_4_k_cu_6cb7e83c4cuda3std3__47nulloptE,@object
	.size		_ZN34_INTERNAL_f340a598_4_k_cu_6cb7e83c4cuda3std3__47nulloptE,(_ZN34_INTERNAL_f340a598_4_k_cu_6cb7e83c4cuda3std6ranges3__45__cpo8distanceE - _ZN34_INTERNAL_f340a598_4_k_cu_6cb7e83c4cuda3std3__47nulloptE)
_ZN34_INTERNAL_f340a598_4_k_cu_6cb7e83c4cuda3std3__47nulloptE:
	.zero		1
	.type		_ZN34_INTERNAL_f340a598_4_k_cu_6cb7e83c4cuda3std6ranges3__45__cpo8distanceE,@object
	.size		_ZN34_INTERNAL_f340a598_4_k_cu_6cb7e83c4cuda3std6ranges3__45__cpo8distanceE,(_ZN34_INTERNAL_f340a598_4_k_cu_6cb7e83c6thrust24THRUST_300001_SM_1000_NS12placeholders3_10E - _ZN34_INTERNAL_f340a598_4_k_cu_6cb7e83c4cuda3std6ranges3__45__cpo8distanceE)
_ZN34_INTERNAL_f340a598_4_k_cu_6cb7e83c4cuda3std6ranges3__45__cpo8distanceE:
	.zero		1
	.type		_ZN34_INTERNAL_f340a598_4_k_cu_6cb7e83c6thrust24THRUST_300001_SM_1000_NS12placeholders3_10E,@object
	.size		_ZN34_INTERNAL_f340a598_4_k_cu_6cb7e83c6thrust24THRUST_300001_SM_1000_NS12placeholders3_10E,(_ZN34_INTERNAL_f340a598_4_k_cu_6cb7e83c4cuda3std3__419piecewise_constructE - _ZN34_INTERNAL_f340a598_4_k_cu_6cb7e83c6thrust24THRUST_300001_SM_1000_NS12placeholders3_10E)
_ZN34_INTERNAL_f340a598_4_k_cu_6cb7e83c6thrust24THRUST_300001_SM_1000_NS12placeholders3_10E:
	.zero		1
	.type		_ZN34_INTERNAL_f340a598_4_k_cu_6cb7e83c4cuda3std3__419piecewise_constructE,@object
	.size		_ZN34_INTERNAL_f340a598_4_k_cu_6cb7e83c4cuda3std3__419piecewise_constructE,(_ZN34_INTERNAL_f340a598_4_k_cu_6cb7e83c4cuda3std6ranges3__45__cpo5cdataE - _ZN34_INTERNAL_f340a598_4_k_cu_6cb7e83c4cuda3std3__419piecewise_constructE)
_ZN34_INTERNAL_f340a598_4_k_cu_6cb7e83c4cuda3std3__419piecewise_constructE:
	.zero		1
	.type		_ZN34_INTERNAL_f340a598_4_k_cu_6cb7e83c4cuda3std6ranges3__45__cpo5cdataE,@object
	.size		_ZN34_INTERNAL_f340a598_4_k_cu_6cb7e83c4cuda3std6ranges3__45__cpo5cdataE,(_ZN34_INTERNAL_f340a598_4_k_cu_6cb7e83c6thrust24THRUST_300001_SM_1000_NS12placeholders2_2E - _ZN34_INTERNAL_f340a598_4_k_cu_6cb7e83c4cuda3std6ranges3__45__cpo5cdataE)
_ZN34_INTERNAL_f340a598_4_k_cu_6cb7e83c4cuda3std6ranges3__45__cpo5cdataE:
	.zero		1
	.type		_ZN34_INTERNAL_f340a598_4_k_cu_6cb7e83c6thrust24THRUST_300001_SM_1000_NS12placeholders2_2E,@object
	.size		_ZN34_INTERNAL_f340a598_4_k_cu_6cb7e83c6thrust24THRUST_300001_SM_1000_NS12placeholders2_2E,(_ZN34_INTERNAL_f340a598_4_k_cu_6cb7e83c4cuda3std3__45__cpo3endE - _ZN34_INTERNAL_f340a598_4_k_cu_6cb7e83c6thrust24THRUST_300001_SM_1000_NS12placeholders2_2E)
_ZN34_INTERNAL_f340a598_4_k_cu_6cb7e83c6thrust24THRUST_300001_SM_1000_NS12placeholders2_2E:
	.zero		1
	.type		_ZN34_INTERNAL_f340a598_4_k_cu_6cb7e83c4cuda3std3__45__cpo3endE,@object
	.size		_ZN34_INTERNAL_f340a598_4_k_cu_6cb7e83c4cuda3std3__45__cpo3endE,(_ZN34_INTERNAL_f340a598_4_k_cu_6cb7e83c4cuda3std6ranges3__45__cpo3endE - _ZN34_INTERNAL_f340a598_4_k_cu_6cb7e83c4cuda3std3__45__cpo3endE)
_ZN34_INTERNAL_f340a598_4_k_cu_6cb7e83c4cuda3std3__45__cpo3endE:
	.zero		1
	.type		_ZN34_INTERNAL_f340a598_4_k_cu_6cb7e83c4cuda3std6ranges3__45__cpo3endE,@object
	.size		_ZN34_INTERNAL_f340a598_4_k_cu_6cb7e83c4cuda3std6ranges3__45__cpo3endE,(_ZN34_INTERNAL_f340a598_4_k_cu_6cb7e83c6thrust24THRUST_300001_SM_1000_NS12placeholders2_6E - _ZN34_INTERNAL_f340a598_4_k_cu_6cb7e83c4cuda3std6ranges3__45__cpo3endE)
_ZN34_INTERNAL_f340a598_4_k_cu_6cb7e83c4cuda3std6ranges3__45__cpo3endE:
	.zero		1
	.type		_ZN34_INTERNAL_f340a598_4_k_cu_6cb7e83c6thrust24THRUST_300001_SM_1000_NS12placeholders2_6E,@object
	.size		_ZN34_INTERNAL_f340a598_4_k_cu_6cb7e83c6thrust24THRUST_300001_SM_1000_NS12placeholders2_6E,(_ZN34_INTERNAL_f340a598_4_k_cu_6cb7e83c4cuda3std3__45__cpo4rendE - _ZN34_INTERNAL_f340a598_4_k_cu_6cb7e83c6thrust24THRUST_300001_SM_1000_NS12placeholders2_6E)
_ZN34_INTERNAL_f340a598_4_k_cu_6cb7e83c6thrust24THRUST_300001_SM_1000_NS12placeholders2_6E:
	.zero		1
	.type		_ZN34_INTERNAL_f340a598_4_k_cu_6cb7e83c4cuda3std3__45__cpo4rendE,@object
	.size		_ZN34_INTERNAL_f340a598_4_k_cu_6cb7e83c4cuda3std3__45__cpo4rendE,(_ZN34_INTERNAL_f340a598_4_k_cu_6cb7e83c4cuda3std6ranges3__45__cpo9iter_swapE - _ZN34_INTERNAL_f340a598_4_k_cu_6cb7e83c4cuda3std3__45__cpo4rendE)
_ZN34_INTERNAL_f340a598_4_k_cu_6cb7e83c4cuda3std3__45__cpo4rendE:
	.zero		1
	.type		_ZN34_INTERNAL_f340a598_4_k_cu_6cb7e83c4cuda3std6ranges3__45__cpo9iter_swapE,@object
	.size		_ZN34_INTERNAL_f340a598_4_k_cu_6cb7e83c4cuda3std6ranges3__45__cpo9iter_swapE,(_ZN34_INTERNAL_f340a598_4_k_cu_6cb7e83c4cuda3std3__48unexpectE - _ZN34_INTERNAL_f340a598_4_k_cu_6cb7e83c4cuda3std6ranges3__45__cpo9iter_swapE)
_ZN34_INTERNAL_f340a598_4_k_cu_6cb7e83c4cuda3std6ranges3__45__cpo9iter_swapE:
	.zero		1
	.type		_ZN34_INTERNAL_f340a598_4_k_cu_6cb7e83c4cuda3std3__48unexpectE,@object
	.size		_ZN34_INTERNAL_f340a598_4_k_cu_6cb7e83c4cuda3std3__48unexpectE,(_ZN34_INTERNAL_f340a598_4_k_cu_6cb7e83c6thrust24THRUST_300001_SM_1000_NS8cuda_cub3parE - _ZN34_INTERNAL_f340a598_4_k_cu_6cb7e83c4cuda3std3__48unexpectE)
_ZN34_INTERNAL_f340a598_4_k_cu_6cb7e83c4cuda3std3__48unexpectE:
	.zero		1
	.type		_ZN34_INTERNAL_f340a598_4_k_cu_6cb7e83c6thrust24THRUST_300001_SM_1000_NS8cuda_cub3parE,@object
	.size		_ZN34_INTERNAL_f340a598_4_k_cu_6cb7e83c6thrust24THRUST_300001_SM_1000_NS8cuda_cub3parE,(_ZN34_INTERNAL_f340a598_4_k_cu_6cb7e83c6thrust24THRUST_300001_SM_1000_NS12placeholders2_4E - _ZN34_INTERNAL_f340a598_4_k_cu_6cb7e83c6thrust24THRUST_300001_SM_1000_NS8cuda_cub3parE)
_ZN34_INTERNAL_f340a598_4_k_cu_6cb7e83c6thrust24THRUST_300001_SM_1000_NS8cuda_cub3parE:
	.zero		1
	.type		_ZN34_INTERNAL_f340a598_4_k_cu_6cb7e83c6thrust24THRUST_300001_SM_1000_NS12placeholders2_4E,@object
	.size		_ZN34_INTERNAL_f340a598_4_k_cu_6cb7e83c6thrust24THRUST_300001_SM_1000_NS12placeholders2_4E,(_ZN34_INTERNAL_f340a598_4_k_cu_6cb7e83c4cuda3std3__45__cpo4cendE - _ZN34_INTERNAL_f340a598_4_k_cu_6cb7e83c6thrust24THRUST_300001_SM_1000_NS12placeholders2_4E)
_ZN34_INTERNAL_f340a598_4_k_cu_6cb7e83c6thrust24THRUST_300001_SM_1000_NS12placeholders2_4E:
	.zero		1
	.type		_ZN34_INTERNAL_f340a598_4_k_cu_6cb7e83c4cuda3std3__45__cpo4cendE,@object
	.size		_ZN34_INTERNAL_f340a598_4_k_cu_6cb7e83c4cuda3std3__45__cpo4cendE,(_ZN34_INTERNAL_f340a598_4_k_cu_6cb7e83c4cuda3std6ranges3__45__cpo4cendE - _ZN34_INTERNAL_f340a598_4_k_cu_6cb7e83c4cuda3std3__45__cpo4cendE)
_ZN34_INTERNAL_f340a598_4_k_cu_6cb7e83c4cuda3std3__45__cpo4cendE:
	.zero		1
	.type		_ZN34_INTERNAL_f340a598_4_k_cu_6cb7e83c4cuda3std6ranges3__45__cpo4cendE,@object
	.size		_ZN34_INTERNAL_f340a598_4_k_cu_6cb7e83c4cuda3std6ranges3__45__cpo4cendE,(_ZN34_INTERNAL_f340a598_4_k_cu_6cb7e83c4cuda3std3__420unreachable_sentinelE - _ZN34_INTERNAL_f340a598_4_k_cu_6cb7e83c4cuda3std6ranges3__45__cpo4cendE)
_ZN34_INTERNAL_f340a598_4_k_cu_6cb7e83c4cuda3std6ranges3__45__cpo4cendE:
	.zero		1
	.type		_ZN34_INTERNAL_f340a598_4_k_cu_6cb7e83c4cuda3std3__420unreachable_sentinelE,@object
	.size		_ZN34_INTERNAL_f340a598_4_k_cu_6cb7e83c4cuda3std3__420unreachable_sentinelE,(_ZN34_INTERNAL_f340a598_4_k_cu_6cb7e83c4cuda3std6ranges3__45__cpo5ssizeE - _ZN34_INTERNAL_f340a598_4_k_cu_6cb7e83c4cuda3std3__420unreachable_sentinelE)
_ZN34_INTERNAL_f340a598_4_k_cu_6cb7e83c4cuda3std3__420unreachable_sentinelE:
	.zero		1
	.type		_ZN34_INTERNAL_f340a598_4_k_cu_6cb7e83c4cuda3std6ranges3__45__cpo5ssizeE,@object
	.size		_ZN34_INTERNAL_f340a598_4_k_cu_6cb7e83c4cuda3std6ranges3__45__cpo5ssizeE,(_ZN34_INTERNAL_f340a598_4_k_cu_6cb7e83c6thrust24THRUST_300001_SM_1000_NS12placeholders2_8E - _ZN34_INTERNAL_f340a598_4_k_cu_6cb7e83c4cuda3std6ranges3__45__cpo5ssizeE)
_ZN34_INTERNAL_f340a598_4_k_cu_6cb7e83c4cuda3std6ranges3__45__cpo5ssizeE:
	.zero		1
	.type		_ZN34_INTERNAL_f340a598_4_k_cu_6cb7e83c6thrust24THRUST_300001_SM_1000_NS12placeholders2_8E,@object
	.size		_ZN34_INTERNAL_f340a598_4_k_cu_6cb7e83c6thrust24THRUST_300001_SM_1000_NS12placeholders2_8E,(_ZN34_INTERNAL_f340a598_4_k_cu_6cb7e83c4cuda3std3__45__cpo5crendE - _ZN34_INTERNAL_f340a598_4_k_cu_6cb7e83c6thrust24THRUST_300001_SM_1000_NS12placeholders2_8E)
_ZN34_INTERNAL_f340a598_4_k_cu_6cb7e83c6thrust24THRUST_300001_SM_1000_NS12placeholders2_8E:
	.zero		1
	.type		_ZN34_INTERNAL_f340a598_4_k_cu_6cb7e83c4cuda3std3__45__cpo5crendE,@object
	.size		_ZN34_INTERNAL_f340a598_4_k_cu_6cb7e83c4cuda3std3__45__cpo5crendE,(_ZN34_INTERNAL_f340a598_4_k_cu_6cb7e83c4cuda3std6ranges3__45__cpo4prevE - _ZN34_INTERNAL_f340a598_4_k_cu_6cb7e83c4cuda3std3__45__cpo5crendE)
_ZN34_INTERNAL_f340a598_4_k_cu_6cb7e83c4cuda3std3__45__cpo5crendE:
	.zero		1
	.type		_ZN34_INTERNAL_f340a598_4_k_cu_6cb7e83c4cuda3std6ranges3__45__cpo4prevE,@object
	.size		_ZN34_INTERNAL_f340a598_4_k_cu_6cb7e83c4cuda3std6ranges3__45__cpo4prevE,(_ZN34_INTERNAL_f340a598_4_k_cu_6cb7e83c4cuda3std6ranges3__45__cpo9iter_moveE - _ZN34_INTERNAL_f340a598_4_k_cu_6cb7e83c4cuda3std6ranges3__45__cpo4prevE)
_ZN34_INTERNAL_f340a598_4_k_cu_6cb7e83c4cuda3std6ranges3__45__cpo4prevE:
	.zero		1
	.type		_ZN34_INTERNAL_f340a598_4_k_cu_6cb7e83c4cuda3std6ranges3__45__cpo9iter_moveE,@object
	.size		_ZN34_INTERNAL_f340a598_4_k_cu_6cb7e83c4cuda3std6ranges3__45__cpo9iter_moveE,(_ZN34_INTERNAL_f340a598_4_k_cu_6cb7e83c6thrust24THRUST_300001_SM_1000_NS6system6detail10sequential3seqE - _ZN34_INTERNAL_f340a598_4_k_cu_6cb7e83c4cuda3std6ranges3__45__cpo9iter_moveE)
_ZN34_INTERNAL_f340a598_4_k_cu_6cb7e83c4cuda3std6ranges3__45__cpo9iter_moveE:
	.zero		1
	.type		_ZN34_INTERNAL_f340a598_4_k_cu_6cb7e83c6thrust24THRUST_300001_SM_1000_NS6system6detail10sequential3seqE,@object
	.size		_ZN34_INTERNAL_f340a598_4_k_cu_6cb7e83c6thrust24THRUST_300001_SM_1000_NS6system6detail10sequential3seqE,(.L_31 - _ZN34_INTERNAL_f340a598_4_k_cu_6cb7e83c6thrust24THRUST_300001_SM_1000_NS6system6detail10sequential3seqE)
_ZN34_INTERNAL_f340a598_4_k_cu_6cb7e83c6thrust24THRUST_300001_SM_1000_NS6system6detail10sequential3seqE:
	.zero		1
.L_31:


//--------------------- .nv.constant0._ZN3cub18CUB_300001_SM_10006detail11EmptyKernelIvEEvv --------------------------
	.section	.nv.constant0._ZN3cub18CUB_300001_SM_10006detail11EmptyKernelIvEEvv,"a",@progbits
	.sectionflags	@""
	.align	4
.nv.constant0._ZN3cub18CUB_300001_SM_10006detail11EmptyKernelIvEEvv:
	.zero		896


//--------------------- .nv.constant0._Z21NegMellinConvKernel25Pii --------------------------
	.section	.nv.constant0._Z21NegMellinConvKernel25Pii,"a",@progbits
	.sectionflags	@""
	.align	4
.nv.constant0._Z21NegMellinConvKernel25Pii:
	.zero		908


//--------------------- .nv.constant0._Z21NegMellinConvKernel24Pii --------------------------
	.section	.nv.constant0._Z21NegMellinConvKernel24Pii,"a",@progbits
	.sectionflags	@""
	.align	4
.nv.constant0._Z21NegMellinConvKernel24Pii:
	.zero		908


//--------------------- .nv.constant0._Z21NegMellinConvKernel23Pii --------------------------
	.section	.nv.constant0._Z21NegMellinConvKernel23Pii,"a",@progbits
	.sectionflags	@""
	.align	4
.nv.constant0._Z21NegMellinConvKernel23Pii:
	.zero		908


//--------------------- .nv.constant0._Z21NegMellinConvKernel22Pii --------------------------
	.section	.nv.constant0._Z21NegMellinConvKernel22Pii,"a",@progbits
	.sectionflags	@""
	.align	4
.nv.constant0._Z21NegMellinConvKernel22Pii:
	.zero		908


//--------------------- .nv.constant0._Z21NegMellinConvKernel21Pii --------------------------
	.section	.nv.constant0._Z21NegMellinConvKernel21Pii,"a",@progbits
	.sectionflags	@""
	.align	4
.nv.constant0._Z21NegMellinConvKernel21Pii:
	.zero		908


//--------------------- .nv.constant0._Z21NegMellinConvKernel20Pii --------------------------
	.section	.nv.constant0._Z21NegMellinConvKernel20Pii,"a",@progbits
	.sectionflags	@""
	.align	4
.nv.constant0._Z21NegMellinConvKernel20Pii:
	.zero		908


//--------------------- .nv.constant0._Z21NegMellinConvKernel19Pii --------------------------
	.section	.nv.constant0._Z21NegMellinConvKernel19Pii,"a",@progbits
	.sectionflags	@""
	.align	4
.nv.constant0._Z21NegMellinConvKernel19Pii:
	.zero		908


//--------------------- .nv.constant0._Z21NegMellinConvKernel18Pii --------------------------
	.section	.nv.constant0._Z21NegMellinConvKernel18Pii,"a",@progbits
	.sectionflags	@""
	.align	4
.nv.constant0._Z21NegMellinConvKernel18Pii:
	.zero		908


//--------------------- .nv.constant0._Z21NegMellinConvKernel17Pii --------------------------
	.section	.nv.constant0._Z21NegMellinConvKernel17Pii,"a",@progbits
	.sectionflags	@""
	.align	4
.nv.constant0._Z21NegMellinConvKernel17Pii:
	.zero		908


//--------------------- .nv.constant0._Z21NegMellinConvKernel16Pii --------------------------
	.section	.nv.constant0._Z21NegMellinConvKernel16Pii,"a",@progbits
	.sectionflags	@""
	.align	4
.nv.constant0._Z21NegMellinConvKernel16Pii:
	.zero		908


//--------------------- .nv.constant0._Z21NegMellinConvKernel15Pii --------------------------
	.section	.nv.constant0._Z21NegMellinConvKernel15Pii,"a",@progbits
	.sectionflags	@""
	.align	4
.nv.constant0._Z21NegMellinConvKernel15Pii:
	.zero		908


//--------------------- .nv.constant0._Z21NegMellinConvKernel14Pii --------------------------
	.section	.nv.constant0._Z21NegMellinConvKernel14Pii,"a",@progbits
	.sectionflags	@""
	.align	4
.nv.constant0._Z21NegMellinConvKernel14Pii:
	.zero		908


//--------------------- .nv.constant0._Z21NegMellinConvKernel13Pii --------------------------
	.section	.nv.constant0._Z21NegMellinConvKernel13Pii,"a",@progbits
	.sectionflags	@""
	.align	4
.nv.constant0._Z21NegMellinConvKernel13Pii:
	.zero		908


//--------------------- .nv.constant0._Z21NegMellinConvKernel12Pii --------------------------
	.section	.nv.constant0._Z21NegMellinConvKernel12Pii,"a",@progbits
	.sectionflags	@""
	.align	4
.nv.constant0._Z21NegMellinConvKernel12Pii:
	.zero		908


//--------------------- .nv.constant0._Z21NegMellinConvKernel11Pii --------------------------
	.section	.nv.constant0._Z21NegMellinConvKernel11Pii,"a",@progbits
	.sectionflags	@""
	.align	4
.nv.constant0._Z21NegMellinConvKernel11Pii:
	.zero		908


//--------------------- .nv.constant0._Z21NegMellinConvKernel10Pii --------------------------
	.section	.nv.constant0._Z21NegMellinConvKernel10Pii,"a",@progbits
	.sectionflags	@""
	.align	4
.nv.constant0._Z21NegMellinConvKernel10Pii:
	.zero		908


//--------------------- .nv.constant0._Z20NegMellinConvKernel9Pii --------------------------
	.section	.nv.constant0._Z20NegMellinConvKernel9Pii,"a",@progbits
	.sectionflags	@""
	.align	4
.nv.constant0._Z20NegMellinConvKernel9Pii:
	.zero		908


//--------------------- .nv.constant0._Z20NegMellinConvKernel8Pii --------------------------
	.section	.nv.constant0._Z20NegMellinConvKernel8Pii,"a",@progbits
	.sectionflags	@""
	.align	4
.nv.constant0._Z20NegMellinConvKernel8Pii:
	.zero		908


//--------------------- .nv.constant0._Z20NegMellinConvKernel7Pii --------------------------
	.section	.nv.constant0._Z20NegMellinConvKernel7Pii,"a",@progbits
	.sectionflags	@""
	.align	4
.nv.constant0._Z20NegMellinConvKernel7Pii:
	.zero		908


//--------------------- .nv.constant0._Z20NegMellinConvKernel6Pii --------------------------
	.section	.nv.constant0._Z20NegMellinConvKernel6Pii,"a",@progbits
	.sectionflags	@""
	.align	4
.nv.constant0._Z20NegMellinConvKernel6Pii:
	.zero		908


//--------------------- .nv.constant0._Z20NegMellinConvKernel5Pii --------------------------
	.section	.nv.constant0._Z20NegMellinConvKernel5Pii,"a",@progbits
	.sectionflags	@""
	.align	4
.nv.constant0._Z20NegMellinConvKernel5Pii:
	.zero		908


//--------------------- .nv.constant0._Z20NegMellinConvKernel4Pii --------------------------
	.section	.nv.constant0._Z20NegMellinConvKernel4Pii,"a",@progbits
	.sectionflags	@""
	.align	4
.nv.constant0._Z20NegMellinConvKernel4Pii:
	.zero		908


//--------------------- .nv.constant0._Z20NegMellinConvKernel3Pii --------------------------
	.section	.nv.constant0._Z20NegMellinConvKernel3Pii,"a",@progbits
	.sectionflags	@""
	.align	4
.nv.constant0._Z20NegMellinConvKernel3Pii:
	.zero		908


//--------------------- .nv.constant0._Z20NegMellinConvKernel2Pii --------------------------
	.section	.nv.constant0._Z20NegMellinConvKernel2Pii,"a",@progbits
	.sectionflags	@""
	.align	4
.nv.constant0._Z20NegMellinConvKernel2Pii:
	.zero		908


//--------------------- .nv.constant0._Z20NegMellinConvKernel1Pii --------------------------
	.section	.nv.constant0._Z20NegMellinConvKernel1Pii,"a",@progbits
	.sectionflags	@""
	.align	4
.nv.constant0._Z20NegMellinConvKernel1Pii:
	.zero		908


//--------------------- SYMBOLS --------------------------

	.type		.nv.reservedSmem.offset0,@object
	.size		.nv.reservedSmem.offset0,0x4
